	.target	sm_90a

	.elftype	@"ET_EXEC"


//--------------------- .note.nv.tkinfo           --------------------------
	.section	.note.nv.tkinfo,"",@"SHT_NOTE"
	.sectionflags	@"SHF_NOTE_NV_TKINFO"
	.tkinfo
        /*0018*/ 	.word	0x00000002
        /*0030*/ 	.string	""
        /*0030*/ 	.string	"ptxas"
        /*0030*/ 	.string	"Cuda compilation tools, release 13.0, V13.0.88"
        /*0030*/ 	.string	"Build cuda_13.0.r13.0/compiler.36424714_0"
        /*0030*/ 	.string	"-arch sm_90a -m 64 "



//--------------------- .note.nv.cuinfo           --------------------------
	.section	.note.nv.cuinfo,"",@"SHT_NOTE"
	.sectionflags	@"SHF_NOTE_NV_CUINFO"
        /*0018*/ 	.short	0x0002
        /*001a*/ 	.short	0x005a
        /*001c*/ 	.short	0x0082
	.zero		2


//--------------------- .nv.info                  --------------------------
	.section	.nv.info,"",@"SHT_CUDA_INFO"
	.align	4


	//----- nvinfo : EIATTR_REGCOUNT
	.align		4
        /*0000*/ 	.byte	0x04, 0x2f
        /*0002*/ 	.short	(.L_15 - .L_14)
	.align		4
.L_14:
        /*0004*/ 	.word	index@(_ZN7cutlass13device_kernelINS_4gemm6kernel13GemmUniversalIN4cute5tupleIJiiiiEEENS1_10collective13CollectiveMmaINS1_34MainloopSm90TmaGmmaWarpSpecializedILi7ENS5_IJNS4_1CILi1EEENSA_ILi4EEESB_EEENS1_32KernelTmaWarpSpecializedPingpongEEENS5_IJNSA_ILi64EEESG_NSA_ILi128EEEEEENS_10bfloat16_tENS5_IJlSB_lEEESJ_SK_NS4_8TiledMMAINS4_8MMA_AtomIJNS4_4SM904GMMA27MMA_64x64x16_F32BF16BF16_SSILNSO_5MajorE0ELSQ_0ELNSO_7ScaleInE1ELSR_1EEEEEENS4_6LayoutINS5_IJSB_SB_SB_EEENS5_IJNSA_ILi0EEESW_SW_EEEEENS5_IJNS4_10UnderscoreESZ_SZ_EEEEENS4_23SM90_TMA_LOAD_MULTICASTENS4_14ComposedLayoutINS4_7SwizzleILi3ELi4ELi3EEENS4_18smem_ptr_flag_bitsILi16EEENSU_INS5_IJNSA_ILi8EEESG_EEENS5_IJSG_SB_EEEEEEEvNS4_8identityENS4_13SM90_TMA_LOADES1C_vS1D_EENS_8epilogue10collective6detail29Sm90TmaWarpSpecializedAdapterINS1H_15DefaultEpilogueISJ_SK_SK_NS1G_6thread17LinearCombinationISJ_Li1EffLNS1L_9ScaleType4KindE0ELNS_15FloatRoundStyleE2ESJ_EENS1_15EpilogueDefaultEEEEEvvEEEEvNT_6ParamsE)
        /*0008*/ 	.word	0x000000a8


	//----- nvinfo : EIATTR_FRAME_SIZE
	.align		4
.L_15:
        /*000c*/ 	.byte	0x04, 0x11
        /*000e*/ 	.short	(.L_17 - .L_16)
	.align		4
.L_16:
        /*0010*/ 	.word	index@(_ZN7cutlass13device_kernelINS_4gemm6kernel13GemmUniversalIN4cute5tupleIJiiiiEEENS1_10collective13CollectiveMmaINS1_34MainloopSm90TmaGmmaWarpSpecializedILi7ENS5_IJNS4_1CILi1EEENSA_ILi4EEESB_EEENS1_32KernelTmaWarpSpecializedPingpongEEENS5_IJNSA_ILi64EEESG_NSA_ILi128EEEEEENS_10bfloat16_tENS5_IJlSB_lEEESJ_SK_NS4_8TiledMMAINS4_8MMA_AtomIJNS4_4SM904GMMA27MMA_64x64x16_F32BF16BF16_SSILNSO_5MajorE0ELSQ_0ELNSO_7ScaleInE1ELSR_1EEEEEENS4_6LayoutINS5_IJSB_SB_SB_EEENS5_IJNSA_ILi0EEESW_SW_EEEEENS5_IJNS4_10UnderscoreESZ_SZ_EEEEENS4_23SM90_TMA_LOAD_MULTICASTENS4_14ComposedLayoutINS4_7SwizzleILi3ELi4ELi3EEENS4_18smem_ptr_flag_bitsILi16EEENSU_INS5_IJNSA_ILi8EEESG_EEENS5_IJSG_SB_EEEEEEEvNS4_8identityENS4_13SM90_TMA_LOADES1C_vS1D_EENS_8epilogue10collective6detail29Sm90TmaWarpSpecializedAdapterINS1H_15DefaultEpilogueISJ_SK_SK_NS1G_6thread17LinearCombinationISJ_Li1EffLNS1L_9ScaleType4KindE0ELNS_15FloatRoundStyleE2ESJ_EENS1_15EpilogueDefaultEEEEEvvEEEEvNT_6ParamsE)
        /*0014*/ 	.word	0x00000008


	//----- nvinfo : EIATTR_MIN_STACK_SIZE
	.align		4
.L_17:
        /*0018*/ 	.byte	0x04, 0x12
        /*001a*/ 	.short	(.L_19 - .L_18)
	.align		4
.L_18:
        /*001c*/ 	.word	index@(_ZN7cutlass13device_kernelINS_4gemm6kernel13GemmUniversalIN4cute5tupleIJiiiiEEENS1_10collective13CollectiveMmaINS1_34MainloopSm90TmaGmmaWarpSpecializedILi7ENS5_IJNS4_1CILi1EEENSA_ILi4EEESB_EEENS1_32KernelTmaWarpSpecializedPingpongEEENS5_IJNSA_ILi64EEESG_NSA_ILi128EEEEEENS_10bfloat16_tENS5_IJlSB_lEEESJ_SK_NS4_8TiledMMAINS4_8MMA_AtomIJNS4_4SM904GMMA27MMA_64x64x16_F32BF16BF16_SSILNSO_5MajorE0ELSQ_0ELNSO_7ScaleInE1ELSR_1EEEEEENS4_6LayoutINS5_IJSB_SB_SB_EEENS5_IJNSA_ILi0EEESW_SW_EEEEENS5_IJNS4_10UnderscoreESZ_SZ_EEEEENS4_23SM90_TMA_LOAD_MULTICASTENS4_14ComposedLayoutINS4_7SwizzleILi3ELi4ELi3EEENS4_18smem_ptr_flag_bitsILi16EEENSU_INS5_IJNSA_ILi8EEESG_EEENS5_IJSG_SB_EEEEEEEvNS4_8identityENS4_13SM90_TMA_LOADES1C_vS1D_EENS_8epilogue10collective6detail29Sm90TmaWarpSpecializedAdapterINS1H_15DefaultEpilogueISJ_SK_SK_NS1G_6thread17LinearCombinationISJ_Li1EffLNS1L_9ScaleType4KindE0ELNS_15FloatRoundStyleE2ESJ_EENS1_15EpilogueDefaultEEEEEvvEEEEvNT_6ParamsE)
        /*0020*/ 	.word	0x00000008
.L_19:


//--------------------- .nv.compat                --------------------------
	.section	.nv.compat,"",@"SHT_CUDA_COMPAT_INFO"
	.align	4
        /*0000*/ 	.byte	0x02, 0x09, 0x01, 0x00, 0x02, 0x02, 0x04, 0x00, 0x02, 0x05, 0x05, 0x00, 0x03, 0x07, 0x01, 0x01
        /*0010*/ 	.byte	0x02, 0x03, 0x01, 0x00, 0x02, 0x06, 0x01, 0x00, 0x04, 0x0b, 0x08, 0x00, 0x00, 0x00, 0x00, 0x00
        /*0020*/ 	.byte	0x00, 0x00, 0x00, 0x00


//--------------------- .nv.info._ZN7cutlass13device_kernelINS_4gemm6kernel13GemmUniversalIN4cute5tupleIJiiiiEEENS1_10collective13CollectiveMmaINS1_34MainloopSm90TmaGmmaWarpSpecializedILi7ENS5_IJNS4_1CILi1EEENSA_ILi4EEESB_EEENS1_32KernelTmaWarpSpecializedPingpongEEENS5_IJNSA_ILi64EEESG_NSA_ILi128EEEEEENS_10bfloat16_tENS5_IJlSB_lEEESJ_SK_NS4_8TiledMMAINS4_8MMA_AtomIJNS4_4SM904GMMA27MMA_64x64x16_F32BF16BF16_SSILNSO_5MajorE0ELSQ_0ELNSO_7ScaleInE1ELSR_1EEEEEENS4_6LayoutINS5_IJSB_SB_SB_EEENS5_IJNSA_ILi0EEESW_SW_EEEEENS5_IJNS4_10UnderscoreESZ_SZ_EEEEENS4_23SM90_TMA_LOAD_MULTICASTENS4_14ComposedLayoutINS4_7SwizzleILi3ELi4ELi3EEENS4_18smem_ptr_flag_bitsILi16EEENSU_INS5_IJNSA_ILi8EEESG_EEENS5_IJSG_SB_EEEEEEEvNS4_8identityENS4_13SM90_TMA_LOADES1C_vS1D_EENS_8epilogue10collective6detail29Sm90TmaWarpSpecializedAdapterINS1H_15DefaultEpilogueISJ_SK_SK_NS1G_6thread17LinearCombinationISJ_Li1EffLNS1L_9ScaleType4KindE0ELNS_15FloatRoundStyleE2ESJ_EENS1_15EpilogueDefaultEEEEEvvEEEEvNT_6ParamsE --------------------------
	.section	.nv.info._ZN7cutlass13device_kernelINS_4gemm6kernel13GemmUniversalIN4cute5tupleIJiiiiEEENS1_10collective13CollectiveMmaINS1_34MainloopSm90TmaGmmaWarpSpecializedILi7ENS5_IJNS4_1CILi1EEENSA_ILi4EEESB_EEENS1_32KernelTmaWarpSpecializedPingpongEEENS5_IJNSA_ILi64EEESG_NSA_ILi128EEEEEENS_10bfloat16_tENS5_IJlSB_lEEESJ_SK_NS4_8TiledMMAINS4_8MMA_AtomIJNS4_4SM904GMMA27MMA_64x64x16_F32BF16BF16_SSILNSO_5MajorE0ELSQ_0ELNSO_7ScaleInE1ELSR_1EEEEEENS4_6LayoutINS5_IJSB_SB_SB_EEENS5_IJNSA_ILi0EEESW_SW_EEEEENS5_IJNS4_10UnderscoreESZ_SZ_EEEEENS4_23SM90_TMA_LOAD_MULTICASTENS4_14ComposedLayoutINS4_7SwizzleILi3ELi4ELi3EEENS4_18smem_ptr_flag_bitsILi16EEENSU_INS5_IJNSA_ILi8EEESG_EEENS5_IJSG_SB_EEEEEEEvNS4_8identityENS4_13SM90_TMA_LOADES1C_vS1D_EENS_8epilogue10collective6detail29Sm90TmaWarpSpecializedAdapterINS1H_15DefaultEpilogueISJ_SK_SK_NS1G_6thread17LinearCombinationISJ_Li1EffLNS1L_9ScaleType4KindE0ELNS_15FloatRoundStyleE2ESJ_EENS1_15EpilogueDefaultEEEEEvvEEEEvNT_6ParamsE,"",@"SHT_CUDA_INFO"
	.sectionflags	@""
	.align	4


	//----- nvinfo : EIATTR_CUDA_API_VERSION
	.align		4
        /*0000*/ 	.byte	0x04, 0x37
        /*0002*/ 	.short	(.L_21 - .L_20)
.L_20:
        /*0004*/ 	.word	0x00000082


	//----- nvinfo : EIATTR_KPARAM_INFO
	.align		4
.L_21:
        /*0008*/ 	.byte	0x04, 0x17
        /*000a*/ 	.short	(.L_23 - .L_22)
.L_22:
        /*000c*/ 	.word	0x00000000
        /*0010*/ 	.short	0x0000
        /*0012*/ 	.short	0x0070
        /*0014*/ 	.byte	0x00, 0xf0, 0x01, 0x10


	//----- nvinfo : EIATTR_SPARSE_MMA_MASK
	.align		4
.L_23:
        /*0018*/ 	.byte	0x03, 0x50
        /*001a*/ 	.short	0x0000


	//----- nvinfo : EIATTR_MAXREG_COUNT
	.align		4
        /*001c*/ 	.byte	0x03, 0x1b
        /*001e*/ 	.short	0x00a8


	//----- nvinfo : EIATTR_NUM_BARRIERS
	.align		4
        /*0020*/ 	.byte	0x02, 0x4c
        /*0022*/ 	.byte	0x01
	.zero		1


	//----- nvinfo : EIATTR_EXTERNS
	.align		4
        /*0024*/ 	.byte	0x04, 0x0f
        /*0026*/ 	.short	(.L_25 - .L_24)


	//   ....[0]....
	.align		4
.L_24:
        /*0028*/ 	.word	index@(__assertfail)


	//----- nvinfo : EIATTR_ANNOTATIONS
	.align		4
.L_25:
        /*002c*/ 	.byte	0x04, 0x55
        /*002e*/ 	.short	(.L_27 - .L_26)


	//   ....[0]....
.L_26:
        /*0030*/ 	.word	0x00000001
        /*0034*/ 	.byte	0xa0, 0x0d, 0x00, 0x00, 0x01, 0x00, 0x00, 0x00, 0x70, 0x14, 0x00, 0x00, 0x01, 0x00, 0x00, 0x00
        /*0044*/ 	.byte	0x30, 0x49, 0x00, 0x00, 0x01, 0x00, 0x00, 0x00, 0x40, 0x56, 0x00, 0x00


	//----- nvinfo : EIATTR_MERCURY_ISA_VERSION
	.align		4
.L_27:
        /*0050*/ 	.byte	0x03, 0x5f
        /*0052*/ 	.short	0x0101


	//----- nvinfo : EIATTR_INT_WARP_WIDE_INSTR_OFFSETS
	.align		4
        /*0054*/ 	.byte	0x04, 0x31
        /*0056*/ 	.short	(.L_29 - .L_28)


	//   ....[0]....
.L_28:
        /*0058*/ 	.word	0x00000560


	//   ....[1]....
        /*005c*/ 	.word	0x000005a0


	//   ....[2]....
        /*0060*/ 	.word	0x000006d0


	//   ....[3]....
        /*0064*/ 	.word	0x000006e0


	//   ....[4]....
        /*0068*/ 	.word	0x000006f0


	//   ....[5]....
        /*006c*/ 	.word	0x00000700


	//   ....[6]....
        /*0070*/ 	.word	0x000007c0


	//   ....[7]....
        /*0074*/ 	.word	0x00000800


	//----- nvinfo : EIATTR_COOP_GROUP_MASK_REGIDS
	.align		4
.L_29:
        /*0078*/ 	.byte	0x04, 0x29
        /*007a*/ 	.short	(.L_31 - .L_30)


	//   ....[0]....
.L_30:
        /*007c*/ 	.word	0xffffffff


	//   ....[1]....
        /*0080*/ 	.word	0xffffffff


	//   ....[2]....
        /*0084*/ 	.word	0xffffffff


	//   ....[3]....
        /*0088*/ 	.word	0xffffffff


	//   ....[4]....
        /*008c*/ 	.word	0xffffffff


	//   ....[5]....
        /*0090*/ 	.word	0xffffffff


	//   ....[6]....
        /*0094*/ 	.word	0xffffffff


	//----- nvinfo : EIATTR_COOP_GROUP_INSTR_OFFSETS
	.align		4
.L_31:
        /*0098*/ 	.byte	0x04, 0x28
        /*009a*/ 	.short	(.L_33 - .L_32)


	//   ....[0]....
.L_32:
        /*009c*/ 	.word	0x00000070


	//   ....[1]....
        /*00a0*/ 	.word	0x00000080


	//   ....[2]....
        /*00a4*/ 	.word	0x00000140


	//   ....[3]....
        /*00a8*/ 	.word	0x00000340


	//   ....[4]....
        /*00ac*/ 	.word	0x00000380


	//   ....[5]....
        /*00b0*/ 	.word	0x00000410


	//   ....[6]....
        /*00b4*/ 	.word	0x00000950


	//----- nvinfo : EIATTR_REG_RECONFIG
	.align		4
.L_33:
        /*00b8*/ 	.byte	0x01, 0x54
	.zero		2


	//----- nvinfo : EIATTR_SYSCALL_OFFSETS
	.align		4
        /*00bc*/ 	.byte	0x04, 0x46
        /*00be*/ 	.short	(.L_35 - .L_34)


	//   ....[0]....
.L_34:
        /*00c0*/ 	.word	0x00001960


	//----- nvinfo : EIATTR_MBARRIER_INSTR_OFFSETS
	.align		4
.L_35:
        /*00c4*/ 	.byte	0x04, 0x39
        /*00c6*/ 	.short	(.L_37 - .L_36)


	//   ....[0]....
.L_36:
        /*00c8*/ 	.word	0x00000250
        /*00cc*/ 	.word	0x000000ff
        /*00d0*/ 	.word	0x00000000
        /*00d4*/ 	.short	0x0100
        /*00d6*/ 	.byte	0x08
	.zero		1


	//   ....[1]....
        /*00d8*/ 	.word	0x00000260
        /*00dc*/ 	.word	0x000000ff
        /*00e0*/ 	.word	0x00000038
        /*00e4*/ 	.short	0x0100
        /*00e6*/ 	.byte	0x08
	.zero		1


	//   ....[2]....
        /*00e8*/ 	.word	0x00000270
        /*00ec*/ 	.word	0x000000ff
        /*00f0*/ 	.word	0x00000008
        /*00f4*/ 	.short	0x0100
        /*00f6*/ 	.byte	0x08
	.zero		1


	//   ....[3]....
        /*00f8*/ 	.word	0x00000280
        /*00fc*/ 	.word	0x000000ff
        /*0100*/ 	.word	0x00000040
        /*0104*/ 	.short	0x0100
        /*0106*/ 	.byte	0x08
	.zero		1


	//   ....[4]....
        /*0108*/ 	.word	0x00000290
        /*010c*/ 	.word	0x000000ff
        /*0110*/ 	.word	0x00000010
        /*0114*/ 	.short	0x0100
        /*0116*/ 	.byte	0x08
	.zero		1


	//   ....[5]....
        /*0118*/ 	.word	0x000002a0
        /*011c*/ 	.word	0x000000ff
        /*0120*/ 	.word	0x00000048
        /*0124*/ 	.short	0x0100
        /*0126*/ 	.byte	0x08
	.zero		1


	//   ....[6]....
        /*0128*/ 	.word	0x000002b0
        /*012c*/ 	.word	0x000000ff
        /*0130*/ 	.word	0x00000018
        /*0134*/ 	.short	0x0100
        /*0136*/ 	.byte	0x08
	.zero		1


	//   ....[7]....
        /*0138*/ 	.word	0x000002c0
        /*013c*/ 	.word	0x000000ff
        /*0140*/ 	.word	0x00000050
        /*0144*/ 	.short	0x0100
        /*0146*/ 	.byte	0x08
	.zero		1


	//   ....[8]....
        /*0148*/ 	.word	0x000002d0
        /*014c*/ 	.word	0x000000ff
        /*0150*/ 	.word	0x00000020
        /*0154*/ 	.short	0x0100
        /*0156*/ 	.byte	0x08
	.zero		1


	//   ....[9]....
        /*0158*/ 	.word	0x000002e0
        /*015c*/ 	.word	0x000000ff
        /*0160*/ 	.word	0x00000058
        /*0164*/ 	.short	0x0100
        /*0166*/ 	.byte	0x08
	.zero		1


	//   ....[10]....
        /*0168*/ 	.word	0x000002f0
        /*016c*/ 	.word	0x000000ff
        /*0170*/ 	.word	0x00000028
        /*0174*/ 	.short	0x0100
        /*0176*/ 	.byte	0x08
	.zero		1


	//   ....[11]....
        /*0178*/ 	.word	0x00000300
        /*017c*/ 	.word	0x000000ff
        /*0180*/ 	.word	0x00000060
        /*0184*/ 	.short	0x0100
        /*0186*/ 	.byte	0x08
	.zero		1


	//   ....[12]....
        /*0188*/ 	.word	0x00000310
        /*018c*/ 	.word	0x000000ff
        /*0190*/ 	.word	0x00000030
        /*0194*/ 	.short	0x0100
        /*0196*/ 	.byte	0x08
	.zero		1


	//   ....[13]....
        /*0198*/ 	.word	0x00000320
        /*019c*/ 	.word	0x000000ff
        /*01a0*/ 	.word	0x00000068
        /*01a4*/ 	.short	0x0100
        /*01a6*/ 	.byte	0x08
	.zero		1


	//   ....[14]....
        /*01a8*/ 	.word	0x00000830
        /*01ac*/ 	.word	0x000000ff
        /*01b0*/ 	.word	0x000000a0
        /*01b4*/ 	.short	0x0100
        /*01b6*/ 	.byte	0x08
	.zero		1


	//   ....[15]....
        /*01b8*/ 	.word	0x000008b0
        /*01bc*/ 	.word	0x000000ff
        /*01c0*/ 	.word	0x000000a8
        /*01c4*/ 	.short	0x0100
        /*01c6*/ 	.byte	0x08
	.zero		1


	//   ....[16]....
        /*01c8*/ 	.word	0x000008d0
        /*01cc*/ 	.word	0x000000ff
        /*01d0*/ 	.word	0x00000080
        /*01d4*/ 	.short	0x0100
        /*01d6*/ 	.byte	0x09
	.zero		1


	//   ....[17]....
        /*01d8*/ 	.word	0x000008e0
        /*01dc*/ 	.word	0x000000ff
        /*01e0*/ 	.word	0x00000088
        /*01e4*/ 	.short	0x0100
        /*01e6*/ 	.byte	0x09
	.zero		1


	//   ....[18]....
        /*01e8*/ 	.word	0x000008f0
        /*01ec*/ 	.word	0x000000ff
        /*01f0*/ 	.word	0x00000090
        /*01f4*/ 	.short	0x0100
        /*01f6*/ 	.byte	0x09
	.zero		1


	//   ....[19]....
        /*01f8*/ 	.word	0x00000900
        /*01fc*/ 	.word	0x000000ff
        /*0200*/ 	.word	0x00000098
        /*0204*/ 	.short	0x0100
        /*0206*/ 	.byte	0x09
	.zero		1


	//   ....[20]....
        /*0208*/ 	.word	0x00001820
        /*020c*/ 	.word	0x000000ff
        /*0210*/ 	.word	0xfffffff8
        /*0214*/ 	.short	0x010a
        /*0216*/ 	.byte	0x2b
	.zero		1


	//   ....[21]....
        /*0218*/ 	.word	0x000019e0
        /*021c*/ 	.word	0x00000003
        /*0220*/ 	.word	0x00000000
        /*0224*/ 	.short	0x010a
        /*0226*/ 	.byte	0x3f
	.zero		1


	//   ....[22]....
        /*0228*/ 	.word	0x00001a20
        /*022c*/ 	.word	0x00000003
        /*0230*/ 	.word	0x00000000
        /*0234*/ 	.short	0x010a
        /*0236*/ 	.byte	0x3f
	.zero		1


	//   ....[23]....
        /*0238*/ 	.word	0x00001ee0
        /*023c*/ 	.word	0x000000ff
        /*0240*/ 	.word	0x00000000
        /*0244*/ 	.short	0x010a
        /*0246*/ 	.byte	0x04
	.zero		1


	//   ....[24]....
        /*0248*/ 	.word	0x00001f20
        /*024c*/ 	.word	0x000000ff
        /*0250*/ 	.word	0x00000000
        /*0254*/ 	.short	0x010a
        /*0256*/ 	.byte	0x04
	.zero		1


	//   ....[25]....
        /*0258*/ 	.word	0x00002340
        /*025c*/ 	.word	0x00000005
        /*0260*/ 	.word	0x00000000
        /*0264*/ 	.short	0x0101
        /*0266*/ 	.byte	0x3f
	.zero		1


	//   ....[26]....
        /*0268*/ 	.word	0x00002450
        /*026c*/ 	.word	0x00000003
        /*0270*/ 	.word	0x00000000
        /*0274*/ 	.short	0x0101
        /*0276*/ 	.byte	0x30
	.zero		1


	//   ....[27]....
        /*0278*/ 	.word	0x00002580
        /*027c*/ 	.word	0x00000000
        /*0280*/ 	.word	0x00000000
        /*0284*/ 	.short	0x0101
        /*0286*/ 	.byte	0x3f
	.zero		1


	//   ....[28]....
        /*0288*/ 	.word	0x00002600
        /*028c*/ 	.word	0x000000ff
        /*0290*/ 	.word	0x00000008
        /*0294*/ 	.short	0x010a
        /*0296*/ 	.byte	0x2b
	.zero		1


	//   ....[29]....
        /*0298*/ 	.word	0x00004970
        /*029c*/ 	.word	0x00000000
        /*02a0*/ 	.word	0x00000000
        /*02a4*/ 	.short	0x0101
        /*02a6*/ 	.byte	0x30
	.zero		1


	//   ....[30]....
        /*02a8*/ 	.word	0x000052c0
        /*02ac*/ 	.word	0x0000000e
        /*02b0*/ 	.word	0x00000038
        /*02b4*/ 	.short	0x010a
        /*02b6*/ 	.byte	0x3f
	.zero		1


	//   ....[31]....
        /*02b8*/ 	.word	0x000057e0
        /*02bc*/ 	.word	0x00000006
        /*02c0*/ 	.word	0x000000a8
        /*02c4*/ 	.short	0x0101
        /*02c6*/ 	.byte	0x3f
	.zero		1


	//   ....[32]....
        /*02c8*/ 	.word	0x00005eb0
        /*02cc*/ 	.word	0x00000007
        /*02d0*/ 	.word	0x00000000
        /*02d4*/ 	.short	0x010a
        /*02d6*/ 	.byte	0x3f
	.zero		1


	//   ....[33]....
        /*02d8*/ 	.word	0x00005f30
        /*02dc*/ 	.word	0x00000006
        /*02e0*/ 	.word	0x00000000
        /*02e4*/ 	.short	0x010a
        /*02e6*/ 	.byte	0x3f
	.zero		1


	//   ....[34]....
        /*02e8*/ 	.word	0x00005fc0
        /*02ec*/ 	.word	0x00000007
        /*02f0*/ 	.word	0x00000000
        /*02f4*/ 	.short	0x010a
        /*02f6*/ 	.byte	0x3f
	.zero		1


	//   ....[35]....
        /*02f8*/ 	.word	0x00006050
        /*02fc*/ 	.word	0x00000006
        /*0300*/ 	.word	0x00000000
        /*0304*/ 	.short	0x010a
        /*0306*/ 	.byte	0x3f
	.zero		1


	//   ....[36]....
        /*0308*/ 	.word	0x000060e0
        /*030c*/ 	.word	0x00000007
        /*0310*/ 	.word	0x00000000
        /*0314*/ 	.short	0x010a
        /*0316*/ 	.byte	0x3f
	.zero		1


	//   ....[37]....
        /*0318*/ 	.word	0x00006170
        /*031c*/ 	.word	0x00000006
        /*0320*/ 	.word	0x00000000
        /*0324*/ 	.short	0x010a
        /*0326*/ 	.byte	0x3f
	.zero		1


	//   ....[38]....
        /*0328*/ 	.word	0x00006200
        /*032c*/ 	.word	0x00000005
        /*0330*/ 	.word	0x00000000
        /*0334*/ 	.short	0x010a
        /*0336*/ 	.byte	0x3f
	.zero		1


	//   ....[39]....
        /*0338*/ 	.word	0x00006270
        /*033c*/ 	.word	0x00000003
        /*0340*/ 	.word	0xfffffff8
        /*0344*/ 	.short	0x010a
        /*0346*/ 	.byte	0x3f
	.zero		1


	//   ....[40]....
        /*0348*/ 	.word	0x000062c0
        /*034c*/ 	.word	0x00000003
        /*0350*/ 	.word	0x00000000
        /*0354*/ 	.short	0x010a
        /*0356*/ 	.byte	0x3f
	.zero		1


	//   ....[41]....
        /*0358*/ 	.word	0x00006320
        /*035c*/ 	.word	0x00000005
        /*0360*/ 	.word	0x00000000
        /*0364*/ 	.short	0x010a
        /*0366*/ 	.byte	0x3f
	.zero		1


	//   ....[42]....
        /*0368*/ 	.word	0x00006380
        /*036c*/ 	.word	0x00000003
        /*0370*/ 	.word	0x00000008
        /*0374*/ 	.short	0x010a
        /*0376*/ 	.byte	0x3f
	.zero		1


	//   ....[43]....
        /*0378*/ 	.word	0x00006450
        /*037c*/ 	.word	0x0000000e
        /*0380*/ 	.word	0x00000038
        /*0384*/ 	.short	0x010a
        /*0386*/ 	.byte	0x3f
	.zero		1


	//   ....[44]....
        /*0388*/ 	.word	0x00006520
        /*038c*/ 	.word	0x00000007
        /*0390*/ 	.word	0x00000000
        /*0394*/ 	.short	0x010a
        /*0396*/ 	.byte	0x3f
	.zero		1


	//   ....[45]....
        /*0398*/ 	.word	0x00006570
        /*039c*/ 	.word	0x00000006
        /*03a0*/ 	.word	0x00000000
        /*03a4*/ 	.short	0x010a
        /*03a6*/ 	.byte	0x3f
	.zero		1


	//   ....[46]....
        /*03a8*/ 	.word	0x000065c0
        /*03ac*/ 	.word	0x00000007
        /*03b0*/ 	.word	0x00000000
        /*03b4*/ 	.short	0x010a
        /*03b6*/ 	.byte	0x3f
	.zero		1


	//   ....[47]....
        /*03b8*/ 	.word	0x00006610
        /*03bc*/ 	.word	0x00000006
        /*03c0*/ 	.word	0x00000000
        /*03c4*/ 	.short	0x010a
        /*03c6*/ 	.byte	0x3f
	.zero		1


	//   ....[48]....
        /*03c8*/ 	.word	0x00006660
        /*03cc*/ 	.word	0x00000007
        /*03d0*/ 	.word	0x00000000
        /*03d4*/ 	.short	0x010a
        /*03d6*/ 	.byte	0x3f
	.zero		1


	//   ....[49]....
        /*03d8*/ 	.word	0x000066b0
        /*03dc*/ 	.word	0x00000006
        /*03e0*/ 	.word	0x00000000
        /*03e4*/ 	.short	0x010a
        /*03e6*/ 	.byte	0x3f
	.zero		1


	//----- nvinfo : EIATTR_NUM_MBARRIERS
	.align		4
.L_37:
        /*03e8*/ 	.byte	0x03, 0x38
        /*03ea*/ 	.short	0x0014


	//----- nvinfo : EIATTR_EXIT_INSTR_OFFSETS
	.align		4
        /*03ec*/ 	.byte	0x04, 0x1c
        /*03ee*/ 	.short	(.L_39 - .L_38)


	//   ....[0]....
.L_38:
        /*03f0*/ 	.word	0x00001400


	//   ....[1]....
        /*03f4*/ 	.word	0x00001460


	//   ....[2]....
        /*03f8*/ 	.word	0x00004fb0


	//   ....[3]....
        /*03fc*/ 	.word	0x00004fe0


	//   ....[4]....
        /*0400*/ 	.word	0x00006250


	//----- nvinfo : EIATTR_MAX_THREADS
	.align		4
.L_39:
        /*0404*/ 	.byte	0x04, 0x05
        /*0406*/ 	.short	(.L_41 - .L_40)
.L_40:
        /*0408*/ 	.word	0x00000180
        /*040c*/ 	.word	0x00000001
        /*0410*/ 	.word	0x00000001


	//----- nvinfo : EIATTR_CRS_STACK_SIZE
	.align		4
.L_41:
        /*0414*/ 	.byte	0x04, 0x1e
        /*0416*/ 	.short	(.L_43 - .L_42)
.L_42:
        /*0418*/ 	.word	0x00000000


	//----- nvinfo : EIATTR_CBANK_PARAM_SIZE
	.align		4
.L_43:
        /*041c*/ 	.byte	0x03, 0x19
        /*041e*/ 	.short	0x0470


	//----- nvinfo : EIATTR_PARAM_CBANK
	.align		4
        /*0420*/ 	.byte	0x04, 0x0a
        /*0422*/ 	.short	(.L_45 - .L_44)
	.align		4
.L_44:
        /*0424*/ 	.word	index@(.nv.constant0._ZN7cutlass13device_kernelINS_4gemm6kernel13GemmUniversalIN4cute5tupleIJiiiiEEENS1_10collective13CollectiveMmaINS1_34MainloopSm90TmaGmmaWarpSpecializedILi7ENS5_IJNS4_1CILi1EEENSA_ILi4EEESB_EEENS1_32KernelTmaWarpSpecializedPingpongEEENS5_IJNSA_ILi64EEESG_NSA_ILi128EEEEEENS_10bfloat16_tENS5_IJlSB_lEEESJ_SK_NS4_8TiledMMAINS4_8MMA_AtomIJNS4_4SM904GMMA27MMA_64x64x16_F32BF16BF16_SSILNSO_5MajorE0ELSQ_0ELNSO_7ScaleInE1ELSR_1EEEEEENS4_6LayoutINS5_IJSB_SB_SB_EEENS5_IJNSA_ILi0EEESW_SW_EEEEENS5_IJNS4_10UnderscoreESZ_SZ_EEEEENS4_23SM90_TMA_LOAD_MULTICASTENS4_14ComposedLayoutINS4_7SwizzleILi3ELi4ELi3EEENS4_18smem_ptr_flag_bitsILi16EEENSU_INS5_IJNSA_ILi8EEESG_EEENS5_IJSG_SB_EEEEEEEvNS4_8identityENS4_13SM90_TMA_LOADES1C_vS1D_EENS_8epilogue10collective6detail29Sm90TmaWarpSpecializedAdapterINS1H_15DefaultEpilogueISJ_SK_SK_NS1G_6thread17LinearCombinationISJ_Li1EffLNS1L_9ScaleType4KindE0ELNS_15FloatRoundStyleE2ESJ_EENS1_15EpilogueDefaultEEEEEvvEEEEvNT_6ParamsE)
        /*0428*/ 	.short	0x0210
        /*042a*/ 	.short	0x0470


	//----- nvinfo : EIATTR_SW_WAR
	.align		4
.L_45:
        /*042c*/ 	.byte	0x04, 0x36
        /*042e*/ 	.short	(.L_47 - .L_46)
.L_46:
        /*0430*/ 	.word	0x00000008
.L_47:


//--------------------- .nv.callgraph             --------------------------
	.section	.nv.callgraph,"",@"SHT_CUDA_CALLGRAPH"
	.align	4
	.sectionentsize	8
	.align		4
        /*0000*/ 	.word	0x00000000
	.align		4
        /*0004*/ 	.word	0xffffffff
	.align		4
        /*0008*/ 	.word	index@(_ZN7cutlass13device_kernelINS_4gemm6kernel13GemmUniversalIN4cute5tupleIJiiiiEEENS1_10collective13CollectiveMmaINS1_34MainloopSm90TmaGmmaWarpSpecializedILi7ENS5_IJNS4_1CILi1EEENSA_ILi4EEESB_EEENS1_32KernelTmaWarpSpecializedPingpongEEENS5_IJNSA_ILi64EEESG_NSA_ILi128EEEEEENS_10bfloat16_tENS5_IJlSB_lEEESJ_SK_NS4_8TiledMMAINS4_8MMA_AtomIJNS4_4SM904GMMA27MMA_64x64x16_F32BF16BF16_SSILNSO_5MajorE0ELSQ_0ELNSO_7ScaleInE1ELSR_1EEEEEENS4_6LayoutINS5_IJSB_SB_SB_EEENS5_IJNSA_ILi0EEESW_SW_EEEEENS5_IJNS4_10UnderscoreESZ_SZ_EEEEENS4_23SM90_TMA_LOAD_MULTICASTENS4_14ComposedLayoutINS4_7SwizzleILi3ELi4ELi3EEENS4_18smem_ptr_flag_bitsILi16EEENSU_INS5_IJNSA_ILi8EEESG_EEENS5_IJSG_SB_EEEEEEEvNS4_8identityENS4_13SM90_TMA_LOADES1C_vS1D_EENS_8epilogue10collective6detail29Sm90TmaWarpSpecializedAdapterINS1H_15DefaultEpilogueISJ_SK_SK_NS1G_6thread17LinearCombinationISJ_Li1EffLNS1L_9ScaleType4KindE0ELNS_15FloatRoundStyleE2ESJ_EENS1_15EpilogueDefaultEEEEEvvEEEEvNT_6ParamsE)
	.align		4
        /*000c*/ 	.word	index@(__assertfail)
	.align		4
        /*0010*/ 	.word	0x00000000
	.align		4
        /*0014*/ 	.word	0xfffffffe
	.align		4
        /*0018*/ 	.word	0x00000000
	.align		4
        /*001c*/ 	.word	0xfffffffd
	.align		4
        /*0020*/ 	.word	0x00000000
	.align		4
        /*0024*/ 	.word	0xfffffffc


//--------------------- .nv.constant4             --------------------------
	.section	.nv.constant4,"a",@progbits
	.align	8
	.align		8
.nv.constant4:
        /*0000*/ 	.dword	__assertfail
	.align		8
        /*0008*/ 	.dword	__unnamed_1
	.align		8
        /*0010*/ 	.dword	_ZN40_INTERNAL_d8b8f3fa_4_k_cu_9215126c_182774cuda3std3__45__cpo5beginE
	.align		8
        /*0018*/ 	.dword	_ZN40_INTERNAL_d8b8f3fa_4_k_cu_9215126c_182774cuda3std3__45__cpo3endE
	.align		8
        /*0020*/ 	.dword	_ZN40_INTERNAL_d8b8f3fa_4_k_cu_9215126c_182774cuda3std3__45__cpo6cbeginE
	.align		8
        /*0028*/ 	.dword	_ZN40_INTERNAL_d8b8f3fa_4_k_cu_9215126c_182774cuda3std3__45__cpo4cendE
	.align		8
        /*0030*/ 	.dword	_ZN40_INTERNAL_d8b8f3fa_4_k_cu_9215126c_182774cuda3std3__442_GLOBAL__N__d8b8f3fa_4_k_cu_9215126c_182776ignoreE
	.align		8
        /*0038*/ 	.dword	_ZN40_INTERNAL_d8b8f3fa_4_k_cu_9215126c_182774cuda3std3__419piecewise_constructE
	.align		8
        /*0040*/ 	.dword	_ZN40_INTERNAL_d8b8f3fa_4_k_cu_9215126c_182774cuda3std3__48in_placeE
	.align		8
        /*0048*/ 	.dword	_ZN40_INTERNAL_d8b8f3fa_4_k_cu_9215126c_182774cuda3std6ranges3__45__cpo4swapE
	.align		8
        /*0050*/ 	.dword	_ZN40_INTERNAL_d8b8f3fa_4_k_cu_9215126c_182774cuda3std6ranges3__45__cpo9iter_moveE
	.align		8
        /*0058*/ 	.dword	_ZN40_INTERNAL_d8b8f3fa_4_k_cu_9215126c_182774cute7productE
	.align		8
        /*0060*/ 	.dword	_ZN40_INTERNAL_d8b8f3fa_4_k_cu_9215126c_182774cute1_E
	.align		8
        /*0068*/ 	.dword	$str$22
	.align		8
        /*0070*/ 	.dword	$str$23


//--------------------- .text._ZN7cutlass13device_kernelINS_4gemm6kernel13GemmUniversalIN4cute5tupleIJiiiiEEENS1_10collective13CollectiveMmaINS1_34MainloopSm90TmaGmmaWarpSpecializedILi7ENS5_IJNS4_1CILi1EEENSA_ILi4EEESB_EEENS1_32KernelTmaWarpSpecializedPingpongEEENS5_IJNSA_ILi64EEESG_NSA_ILi128EEEEEENS_10bfloat16_tENS5_IJlSB_lEEESJ_SK_NS4_8TiledMMAINS4_8MMA_AtomIJNS4_4SM904GMMA27MMA_64x64x16_F32BF16BF16_SSILNSO_5MajorE0ELSQ_0ELNSO_7ScaleInE1ELSR_1EEEEEENS4_6LayoutINS5_IJSB_SB_SB_EEENS5_IJNSA_ILi0EEESW_SW_EEEEENS5_IJNS4_10UnderscoreESZ_SZ_EEEEENS4_23SM90_TMA_LOAD_MULTICASTENS4_14ComposedLayoutINS4_7SwizzleILi3ELi4ELi3EEENS4_18smem_ptr_flag_bitsILi16EEENSU_INS5_IJNSA_ILi8EEESG_EEENS5_IJSG_SB_EEEEEEEvNS4_8identityENS4_13SM90_TMA_LOADES1C_vS1D_EENS_8epilogue10collective6detail29Sm90TmaWarpSpecializedAdapterINS1H_15DefaultEpilogueISJ_SK_SK_NS1G_6thread17LinearCombinationISJ_Li1EffLNS1L_9ScaleType4KindE0ELNS_15FloatRoundStyleE2ESJ_EENS1_15EpilogueDefaultEEEEEvvEEEEvNT_6ParamsE --------------------------
	.section	.text._ZN7cutlass13device_kernelINS_4gemm6kernel13GemmUniversalIN4cute5tupleIJiiiiEEENS1_10collective13CollectiveMmaINS1_34MainloopSm90TmaGmmaWarpSpecializedILi7ENS5_IJNS4_1CILi1EEENSA_ILi4EEESB_EEENS1_32KernelTmaWarpSpecializedPingpongEEENS5_IJNSA_ILi64EEESG_NSA_ILi128EEEEEENS_10bfloat16_tENS5_IJlSB_lEEESJ_SK_NS4_8TiledMMAINS4_8MMA_AtomIJNS4_4SM904GMMA27MMA_64x64x16_F32BF16BF16_SSILNSO_5MajorE0ELSQ_0ELNSO_7ScaleInE1ELSR_1EEEEEENS4_6LayoutINS5_IJSB_SB_SB_EEENS5_IJNSA_ILi0EEESW_SW_EEEEENS5_IJNS4_10UnderscoreESZ_SZ_EEEEENS4_23SM90_TMA_LOAD_MULTICASTENS4_14ComposedLayoutINS4_7SwizzleILi3ELi4ELi3EEENS4_18smem_ptr_flag_bitsILi16EEENSU_INS5_IJNSA_ILi8EEESG_EEENS5_IJSG_SB_EEEEEEEvNS4_8identityENS4_13SM90_TMA_LOADES1C_vS1D_EENS_8epilogue10collective6detail29Sm90TmaWarpSpecializedAdapterINS1H_15DefaultEpilogueISJ_SK_SK_NS1G_6thread17LinearCombinationISJ_Li1EffLNS1L_9ScaleType4KindE0ELNS_15FloatRoundStyleE2ESJ_EENS1_15EpilogueDefaultEEEEEvvEEEEvNT_6ParamsE,"ax",@progbits
	.align	128
.text._ZN7cutlass13device_kernelINS_4gemm6kernel13GemmUniversalIN4cute5tupleIJiiiiEEENS1_10collective13CollectiveMmaINS1_34MainloopSm90TmaGmmaWarpSpecializedILi7ENS5_IJNS4_1CILi1EEENSA_ILi4EEESB_EEENS1_32KernelTmaWarpSpecializedPingpongEEENS5_IJNSA_ILi64EEESG_NSA_ILi128EEEEEENS_10bfloat16_tENS5_IJlSB_lEEESJ_SK_NS4_8TiledMMAINS4_8MMA_AtomIJNS4_4SM904GMMA27MMA_64x64x16_F32BF16BF16_SSILNSO_5MajorE0ELSQ_0ELNSO_7ScaleInE1ELSR_1EEEEEENS4_6LayoutINS5_IJSB_SB_SB_EEENS5_IJNSA_ILi0EEESW_SW_EEEEENS5_IJNS4_10UnderscoreESZ_SZ_EEEEENS4_23SM90_TMA_LOAD_MULTICASTENS4_14ComposedLayoutINS4_7SwizzleILi3ELi4ELi3EEENS4_18smem_ptr_flag_bitsILi16EEENSU_INS5_IJNSA_ILi8EEESG_EEENS5_IJSG_SB_EEEEEEEvNS4_8identityENS4_13SM90_TMA_LOADES1C_vS1D_EENS_8epilogue10collective6detail29Sm90TmaWarpSpecializedAdapterINS1H_15DefaultEpilogueISJ_SK_SK_NS1G_6thread17LinearCombinationISJ_Li1EffLNS1L_9ScaleType4KindE0ELNS_15FloatRoundStyleE2ESJ_EENS1_15EpilogueDefaultEEEEEvvEEEEvNT_6ParamsE:
        .type           _ZN7cutlass13device_kernelINS_4gemm6kernel13GemmUniversalIN4cute5tupleIJiiiiEEENS1_10collective13CollectiveMmaINS1_34MainloopSm90TmaGmmaWarpSpecializedILi7ENS5_IJNS4_1CILi1EEENSA_ILi4EEESB_EEENS1_32KernelTmaWarpSpecializedPingpongEEENS5_IJNSA_ILi64EEESG_NSA_ILi128EEEEEENS_10bfloat16_tENS5_IJlSB_lEEESJ_SK_NS4_8TiledMMAINS4_8MMA_AtomIJNS4_4SM904GMMA27MMA_64x64x16_F32BF16BF16_SSILNSO_5MajorE0ELSQ_0ELNSO_7ScaleInE1ELSR_1EEEEEENS4_6LayoutINS5_IJSB_SB_SB_EEENS5_IJNSA_ILi0EEESW_SW_EEEEENS5_IJNS4_10UnderscoreESZ_SZ_EEEEENS4_23SM90_TMA_LOAD_MULTICASTENS4_14ComposedLayoutINS4_7SwizzleILi3ELi4ELi3EEENS4_18smem_ptr_flag_bitsILi16EEENSU_INS5_IJNSA_ILi8EEESG_EEENS5_IJSG_SB_EEEEEEEvNS4_8identityENS4_13SM90_TMA_LOADES1C_vS1D_EENS_8epilogue10collective6detail29Sm90TmaWarpSpecializedAdapterINS1H_15DefaultEpilogueISJ_SK_SK_NS1G_6thread17LinearCombinationISJ_Li1EffLNS1L_9ScaleType4KindE0ELNS_15FloatRoundStyleE2ESJ_EENS1_15EpilogueDefaultEEEEEvvEEEEvNT_6ParamsE,@function
        .size           _ZN7cutlass13device_kernelINS_4gemm6kernel13GemmUniversalIN4cute5tupleIJiiiiEEENS1_10collective13CollectiveMmaINS1_34MainloopSm90TmaGmmaWarpSpecializedILi7ENS5_IJNS4_1CILi1EEENSA_ILi4EEESB_EEENS1_32KernelTmaWarpSpecializedPingpongEEENS5_IJNSA_ILi64EEESG_NSA_ILi128EEEEEENS_10bfloat16_tENS5_IJlSB_lEEESJ_SK_NS4_8TiledMMAINS4_8MMA_AtomIJNS4_4SM904GMMA27MMA_64x64x16_F32BF16BF16_SSILNSO_5MajorE0ELSQ_0ELNSO_7ScaleInE1ELSR_1EEEEEENS4_6LayoutINS5_IJSB_SB_SB_EEENS5_IJNSA_ILi0EEESW_SW_EEEEENS5_IJNS4_10UnderscoreESZ_SZ_EEEEENS4_23SM90_TMA_LOAD_MULTICASTENS4_14ComposedLayoutINS4_7SwizzleILi3ELi4ELi3EEENS4_18smem_ptr_flag_bitsILi16EEENSU_INS5_IJNSA_ILi8EEESG_EEENS5_IJSG_SB_EEEEEEEvNS4_8identityENS4_13SM90_TMA_LOADES1C_vS1D_EENS_8epilogue10collective6detail29Sm90TmaWarpSpecializedAdapterINS1H_15DefaultEpilogueISJ_SK_SK_NS1G_6thread17LinearCombinationISJ_Li1EffLNS1L_9ScaleType4KindE0ELNS_15FloatRoundStyleE2ESJ_EENS1_15EpilogueDefaultEEEEEvvEEEEvNT_6ParamsE,(.L_x_145 - _ZN7cutlass13device_kernelINS_4gemm6kernel13GemmUniversalIN4cute5tupleIJiiiiEEENS1_10collective13CollectiveMmaINS1_34MainloopSm90TmaGmmaWarpSpecializedILi7ENS5_IJNS4_1CILi1EEENSA_ILi4EEESB_EEENS1_32KernelTmaWarpSpecializedPingpongEEENS5_IJNSA_ILi64EEESG_NSA_ILi128EEEEEENS_10bfloat16_tENS5_IJlSB_lEEESJ_SK_NS4_8TiledMMAINS4_8MMA_AtomIJNS4_4SM904GMMA27MMA_64x64x16_F32BF16BF16_SSILNSO_5MajorE0ELSQ_0ELNSO_7ScaleInE1ELSR_1EEEEEENS4_6LayoutINS5_IJSB_SB_SB_EEENS5_IJNSA_ILi0EEESW_SW_EEEEENS5_IJNS4_10UnderscoreESZ_SZ_EEEEENS4_23SM90_TMA_LOAD_MULTICASTENS4_14ComposedLayoutINS4_7SwizzleILi3ELi4ELi3EEENS4_18smem_ptr_flag_bitsILi16EEENSU_INS5_IJNSA_ILi8EEESG_EEENS5_IJSG_SB_EEEEEEEvNS4_8identityENS4_13SM90_TMA_LOADES1C_vS1D_EENS_8epilogue10collective6detail29Sm90TmaWarpSpecializedAdapterINS1H_15DefaultEpilogueISJ_SK_SK_NS1G_6thread17LinearCombinationISJ_Li1EffLNS1L_9ScaleType4KindE0ELNS_15FloatRoundStyleE2ESJ_EENS1_15EpilogueDefaultEEEEEvvEEEEvNT_6ParamsE)
        .other          _ZN7cutlass13device_kernelINS_4gemm6kernel13GemmUniversalIN4cute5tupleIJiiiiEEENS1_10collective13CollectiveMmaINS1_34MainloopSm90TmaGmmaWarpSpecializedILi7ENS5_IJNS4_1CILi1EEENSA_ILi4EEESB_EEENS1_32KernelTmaWarpSpecializedPingpongEEENS5_IJNSA_ILi64EEESG_NSA_ILi128EEEEEENS_10bfloat16_tENS5_IJlSB_lEEESJ_SK_NS4_8TiledMMAINS4_8MMA_AtomIJNS4_4SM904GMMA27MMA_64x64x16_F32BF16BF16_SSILNSO_5MajorE0ELSQ_0ELNSO_7ScaleInE1ELSR_1EEEEEENS4_6LayoutINS5_IJSB_SB_SB_EEENS5_IJNSA_ILi0EEESW_SW_EEEEENS5_IJNS4_10UnderscoreESZ_SZ_EEEEENS4_23SM90_TMA_LOAD_MULTICASTENS4_14ComposedLayoutINS4_7SwizzleILi3ELi4ELi3EEENS4_18smem_ptr_flag_bitsILi16EEENSU_INS5_IJNSA_ILi8EEESG_EEENS5_IJSG_SB_EEEEEEEvNS4_8identityENS4_13SM90_TMA_LOADES1C_vS1D_EENS_8epilogue10collective6detail29Sm90TmaWarpSpecializedAdapterINS1H_15DefaultEpilogueISJ_SK_SK_NS1G_6thread17LinearCombinationISJ_Li1EffLNS1L_9ScaleType4KindE0ELNS_15FloatRoundStyleE2ESJ_EENS1_15EpilogueDefaultEEEEEvvEEEEvNT_6ParamsE,@"STO_CUDA_ENTRY STV_DEFAULT"
_ZN7cutlass13device_kernelINS_4gemm6kernel13GemmUniversalIN4cute5tupleIJiiiiEEENS1_10collective13CollectiveMmaINS1_34MainloopSm90TmaGmmaWarpSpecializedILi7ENS5_IJNS4_1CILi1EEENSA_ILi4EEESB_EEENS1_32KernelTmaWarpSpecializedPingpongEEENS5_IJNSA_ILi64EEESG_NSA_ILi128EEEEEENS_10bfloat16_tENS5_IJlSB_lEEESJ_SK_NS4_8TiledMMAINS4_8MMA_AtomIJNS4_4SM904GMMA27MMA_64x64x16_F32BF16BF16_SSILNSO_5MajorE0ELSQ_0ELNSO_7ScaleInE1ELSR_1EEEEEENS4_6LayoutINS5_IJSB_SB_SB_EEENS5_IJNSA_ILi0EEESW_SW_EEEEENS5_IJNS4_10UnderscoreESZ_SZ_EEEEENS4_23SM90_TMA_LOAD_MULTICASTENS4_14ComposedLayoutINS4_7SwizzleILi3ELi4ELi3EEENS4_18smem_ptr_flag_bitsILi16EEENSU_INS5_IJNSA_ILi8EEESG_EEENS5_IJSG_SB_EEEEEEEvNS4_8identityENS4_13SM90_TMA_LOADES1C_vS1D_EENS_8epilogue10collective6detail29Sm90TmaWarpSpecializedAdapterINS1H_15DefaultEpilogueISJ_SK_SK_NS1G_6thread17LinearCombinationISJ_Li1EffLNS1L_9ScaleType4KindE0ELNS_15FloatRoundStyleE2ESJ_EENS1_15EpilogueDefaultEEEEEvvEEEEvNT_6ParamsE:
[----:B------:R-:W0:Y:S02]  /*0000*/  LDC R1, c[0x0][0x28] ;  /* 0x00000a00ff017b82 */ /* 0x000e240000000800 */
[----:B0-----:R-:W-:Y:S01]  /*0010*/  VIADD R1, R1, 0xfffffff8 ;  /* 0xfffffff801017836 */ /* 0x001fe20000000000 */
[----:B------:R-:W0:Y:S01]  /*0020*/  S2R R4, SR_TID.X ;  /* 0x0000000000047919 */ /* 0x000e220000002100 */
[----:B------:R-:W-:Y:S01]  /*0030*/  ELECT P0, URZ, PT ;  /* 0x00000000003f782f */ /* 0x000fe20003800000 */
[----:B------:R-:W-:Y:S01]  /*0040*/  BSSY B0, `(.L_x_0) ;  /* 0x000000f000007945 */ /* 0x000fe20003800000 */
[--C-:B0-----:R-:W-:Y:S02]  /*0050*/  SHF.R.U32.HI R0, RZ, 0x5, R4.reuse ;  /* 0x00000005ff007819 */ /* 0x101fe40000011604 */
[----:B------:R-:W-:-:S03]  /*0060*/  SHF.R.U32.HI R7, RZ, 0x7, R4 ;  /* 0x00000007ff077819 */ /* 0x000fc60000011604 */
[----:B------:R-:W0:Y:S04]  /*0070*/  SHFL.IDX PT, R2, R0, RZ, 0x1f ;  /* 0x00001fff00027589 */ /* 0x000e2800000e0000 */
[----:B------:R1:W2:Y:S01]  /*0080*/  SHFL.IDX PT, R8, R7, RZ, 0x1f ;  /* 0x00001fff07087589 */ /* 0x0002a200000e0000 */
[----:B0-----:R-:W-:-:S13]  /*0090*/  ISETP.NE.OR P0, PT, R2, RZ, !P0 ;  /* 0x000000ff0200720c */ /* 0x001fda0004705670 */
[----:B-12---:R-:W-:Y:S05]  /*00a0*/  @P0 BRA `(.L_x_1) ;  /* 0x0000000000200947 */ /* 0x006fea0003800000 */
[----:B------:R-:W-:Y:S02]  /*00b0*/  ULDC.64 UR4, c[0x0][0x198] ;  /* 0x0000660000047ab9 */ /* 0x000fe40000000a00 */
[----:B------:R-:W-:Y:S02]  /*00c0*/  UIADD3 UR6, UP0, UR4, 0xf0, URZ ;  /* 0x000000f004067890 */ /* 0x000fe4000ff1e03f */
[----:B------:R-:W-:Y:S02]  /*00d0*/  UIADD3 UR4, UP1, UR4, 0x1f0, URZ ;  /* 0x000001f004047890 */ /* 0x000fe4000ff3e03f */
[----:B------:R-:W-:Y:S02]  /*00e0*/  UIADD3.X UR7, URZ, UR5, URZ, UP0, !UPT ;  /* 0x000000053f077290 */ /* 0x000fe400087fe43f */
[----:B------:R-:W-:-:S07]  /*00f0*/  UIADD3.X UR5, URZ, UR5, URZ, UP1, !UPT ;  /* 0x000000053f057290 */ /* 0x000fce0008ffe43f */
[----:B------:R0:W-:Y:S02]  /*0100*/  UTMACCTL.PF [UR6] ;  /* 0x00000000060079b9 */ /* 0x0001e40008040000 */
[----:B------:R0:W-:Y:S02]  /*0110*/  UTMACCTL.PF [UR4] ;  /* 0x00000000040079b9 */ /* 0x0001e40008040000 */
[----:B0-----:R-:W-:Y:S01]  /*0120*/  NOP ;  /* 0x0000000000007918 */ /* 0x001fe20000000000 */
.L_x_1:
[----:B------:R-:W-:Y:S05]  /*0130*/  BSYNC B0 ;  /* 0x0000000000007941 */ /* 0x000fea0003800000 */
.L_x_0:
[----:B------:R-:W0:Y:S01]  /*0140*/  SHFL.IDX PT, R9, R0, RZ, 0x1f ;  /* 0x00001fff00097589 */ /* 0x000e2200000e0000 */
[----:B------:R-:W-:Y:S02]  /*0150*/  SHF.R.S32.HI R3, RZ, 0x1f, R4 ;  /* 0x0000001fff037819 */ /* 0x000fe40000011404 */
[----:B0-----:R-:W-:-:S13]  /*0160*/  ISETP.NE.AND P0, PT, R9, RZ, PT ;  /* 0x000000ff0900720c */ /* 0x001fda0003f05270 */
[----:B------:R-:W-:Y:S05]  /*0170*/  @P0 BRA `(.L_x_2) ;  /* 0x0000000000700947 */ /* 0x000fea0003800000 */
[----:B------:R-:W0:Y:S01]  /*0180*/  S2UR UR8, SR_CgaCtaId ;  /* 0x00000000000879c3 */ /* 0x000e220000008800 */
[----:B------:R-:W-:Y:S01]  /*0190*/  UMOV UR4, 0x400 ;  /* 0x0000040000047882 */ /* 0x000fe20000000000 */
[----:B------:R-:W-:Y:S01]  /*01a0*/  UMOV UR5, 0x1 ;  /* 0x0000000100057882 */ /* 0x000fe20000000000 */
[----:B------:R-:W-:Y:S01]  /*01b0*/  UMOV UR6, 0x4 ;  /* 0x0000000400067882 */ /* 0x000fe20000000000 */
[----:B------:R-:W-:Y:S01]  /*01c0*/  ELECT P0, URZ, PT ;  /* 0x00000000003f782f */ /* 0x000fe20003800000 */
[----:B------:R-:W-:-:S04]  /*01d0*/  UIADD3 UR6, -UR6, 0x100000, URZ ;  /* 0x0010000006067890 */ /* 0x000fc8000fffe13f */
[----:B------:R-:W-:Y:S02]  /*01e0*/  USHF.L.U32 UR7, UR6, 0xb, URZ ;  /* 0x0000000b06077899 */ /* 0x000fe4000800063f */
[----:B------:R-:W-:Y:S02]  /*01f0*/  USHF.L.U32 UR6, UR6, 0x1, URZ ;  /* 0x0000000106067899 */ /* 0x000fe4000800063f */
[----:B0-----:R-:W-:Y:S02]  /*0200*/  ULEA UR8, UR8, UR4, 0x18 ;  /* 0x0000000408087291 */ /* 0x001fe4000f8ec03f */
[----:B------:R-:W-:-:S04]  /*0210*/  UIADD3 UR4, -UR5, 0x100000, URZ ;  /* 0x0010000005047890 */ /* 0x000fc8000fffe13f */
[----:B------:R-:W-:Y:S02]  /*0220*/  USHF.L.U32 UR5, UR4, 0xb, URZ ;  /* 0x0000000b04057899 */ /* 0x000fe4000800063f */
[----:B------:R-:W-:Y:S01]  /*0230*/  USHF.L.U32 UR4, UR4, 0x1, URZ ;  /* 0x0000000104047899 */ /* 0x000fe2000800063f */
[----:B------:R-:W0:Y:S11]  /*0240*/  FENCE.VIEW.ASYNC.S ;  /* 0x00000000000073c6 */ /* 0x000e360000000000 */
[----:B0-----:R0:W1:Y:S01]  /*0250*/  SYNCS.EXCH.64 URZ, [UR8], UR4 ;  /* 0x00000004083f75b2 */ /* 0x0010620008000100 */
[----:B------:R0:W2:Y:S01]  /*0260*/  SYNCS.EXCH.64 URZ, [UR8+0x38], UR6 ;  /* 0x00003806083f75b2 */ /* 0x0000a20008000100 */
[----:B------:R0:W3:Y:S01]  /*0270*/  SYNCS.EXCH.64 URZ, [UR8+0x8], UR4 ;  /* 0x00000804083f75b2 */ /* 0x0000e20008000100 */
[----:B------:R0:W4:Y:S01]  /*0280*/  SYNCS.EXCH.64 URZ, [UR8+0x40], UR6 ;  /* 0x00004006083f75b2 */ /* 0x0001220008000100 */
[----:B------:R0:W0:Y:S01]  /*0290*/  SYNCS.EXCH.64 URZ, [UR8+0x10], UR4 ;  /* 0x00001004083f75b2 */ /* 0x0000220008000100 */
        /* <DEDUP_REMOVED lines=9> */
[----:B------:R-:W-:Y:S01]  /*0330*/  NOP ;  /* 0x0000000000007918 */ /* 0x000fe20000000000 */
.L_x_2:
[----:B------:R-:W5:Y:S01]  /*0340*/  SHFL.IDX PT, R12, R0, RZ, 0x1f ;  /* 0x00001fff000c7589 */ /* 0x000f6200000e0000 */
[----:B------:R-:W-:Y:S01]  /*0350*/  LEA.HI R3, R3, R4, RZ, 0x7 ;  /* 0x0000000403037211 */ /* 0x000fe200078f38ff */
[----:B------:R-:W1:Y:S01]  /*0360*/  S2UR UR12, SR_CTAID.X ;  /* 0x00000000000c79c3 */ /* 0x000e620000002500 */
[----:B------:R-:W-:Y:S01]  /*0370*/  ELECT P0, URZ, PT ;  /* 0x00000000003f782f */ /* 0x000fe20003800000 */
[----:B------:R2:W3:Y:S01]  /*0380*/  SHFL.IDX PT, R11, R0, RZ, 0x1f ;  /* 0x00001fff000b7589 */ /* 0x0004e200000e0000 */
[----:B------:R-:W-:Y:S02]  /*0390*/  LOP3.LUT R3, R3, 0xffffff80, RZ, 0xc0, !PT ;  /* 0xffffff8003037812 */ /* 0x000fe400078ec0ff */
[----:B------:R-:W-:Y:S01]  /*03a0*/  ELECT P1, URZ, PT ;  /* 0x00000000003f782f */ /* 0x000fe20003820000 */
[----:B------:R-:W-:Y:S01]  /*03b0*/  NOP ;  /* 0x0000000000007918 */ /* 0x000fe20000000000 */
[----:B------:R-:W4:Y:S01]  /*03c0*/  S2R R6, SR_CTAID.Y ;  /* 0x0000000000067919 */ /* 0x000f220000002600 */
[----:B0-----:R-:W-:Y:S01]  /*03d0*/  ULDC UR4, c[0x0][0x150] ;  /* 0x0000540000047ab9 */ /* 0x001fe20000000800 */
[----:B------:R-:W-:Y:S01]  /*03e0*/  IMAD.IADD R5, R4, 0x1, -R3 ;  /* 0x0000000104057824 */ /* 0x000fe200078e0a03 */
[----:B------:R-:W0:Y:S01]  /*03f0*/  LDC R25, c[0x0][0x148] ;  /* 0x00005200ff197b82 */ /* 0x000e220000000800 */
[----:B--2---:R-:W-:Y:S01]  /*0400*/  SHF.R.S32.HI R0, RZ, 0x1f, R9 ;  /* 0x0000001fff007819 */ /* 0x004fe20000011409 */
[----:B------:R-:W2:Y:S01]  /*0410*/  SHFL.IDX PT, R15, R7, RZ, 0x1f ;  /* 0x00001fff070f7589 */ /* 0x000ea200000e0000 */
[----:B------:R-:W-:Y:S01]  /*0420*/  UMOV UR11, 0x80 ;  /* 0x00000080000b7882 */ /* 0x000fe20000000000 */
[----:B------:R-:W-:Y:S01]  /*0430*/  SHF.R.S32.HI R20, RZ, 0x1f, R5 ;  /* 0x0000001fff147819 */ /* 0x000fe20000011405 */
[----:B------:R-:W-:Y:S01]  /*0440*/  NOP ;  /* 0x0000000000007918 */ /* 0x000fe20000000000 */
[----:B------:R-:W-:Y:S01]  /*0450*/  LEA.HI R0, R0, R9, RZ, 0x2 ;  /* 0x0000000900007211 */ /* 0x000fe200078f10ff */
[----:B------:R-:W-:Y:S01]  /*0460*/  VIADD R35, R8, 0xffffffff ;  /* 0xffffffff08237836 */ /* 0x000fe20000000000 */
[----:B------:R-:W-:Y:S01]  /*0470*/  LEA.HI R3, R20, R5, RZ, 0x3 ;  /* 0x0000000514037211 */ /* 0x000fe200078f18ff */
[----:B------:R-:W2:Y:S01]  /*0480*/  LDC R13, c[0x0][0x140] ;  /* 0x00005000ff0d7b82 */ /* 0x000ea20000000800 */
[----:B------:R-:W-:-:S02]  /*0490*/  LOP3.LUT R0, R0, 0x3ffffffc, RZ, 0xc0, !PT ;  /* 0x3ffffffc00007812 */ /* 0x000fc400078ec0ff */
[--C-:B------:R-:W-:Y:S02]  /*04a0*/  SHF.R.S32.HI R10, RZ, 0x3, R3.reuse ;  /* 0x00000003ff0a7819 */ /* 0x100fe40000011403 */
[----:B------:R-:W-:Y:S01]  /*04b0*/  SHF.R.S32.HI R3, RZ, 0x1f, R3 ;  /* 0x0000001fff037819 */ /* 0x000fe20000011403 */
[----:B------:R-:W-:Y:S01]  /*04c0*/  IMAD.IADD R0, R9, 0x1, -R0 ;  /* 0x0000000109007824 */ /* 0x000fe200078e0a00 */
[----:B-----5:R-:W-:Y:S02]  /*04d0*/  ISETP.NE.OR P0, PT, R12, RZ, !P0 ;  /* 0x000000ff0c00720c */ /* 0x020fe40004705670 */
[----:B------:R-:W-:Y:S01]  /*04e0*/  LEA.HI R3, R3, R10, RZ, 0x2 ;  /* 0x0000000a03037211 */ /* 0x000fe200078f10ff */
[----:B------:R-:W5:Y:S01]  /*04f0*/  LDC R12, c[0x0][0x144] ;  /* 0x00005100ff0c7b82 */ /* 0x000f620000000800 */
[----:B---3--:R-:W-:Y:S02]  /*0500*/  ISETP.NE.OR P1, PT, R11, RZ, !P1 ;  /* 0x000000ff0b00720c */ /* 0x008fe40004f25670 */
[----:B------:R-:W-:-:S02]  /*0510*/  LOP3.LUT R11, R3, 0xfffffffc, RZ, 0xc0, !PT ;  /* 0xfffffffc030b7812 */ /* 0x000fc400078ec0ff */
[----:B------:R-:W-:Y:S02]  /*0520*/  SHF.R.S32.HI R3, RZ, 0x1f, R2 ;  /* 0x0000001fff037819 */ /* 0x000fe40000011402 */
[----:B------:R-:W-:Y:S01]  /*0530*/  ISETP.GE.U32.AND P5, PT, R35, 0x2, PT ;  /* 0x000000022300780c */ /* 0x000fe20003fa6070 */
[----:B------:R-:W-:Y:S01]  /*0540*/  IMAD.IADD R11, R10, 0x1, -R11 ;  /* 0x000000010a0b7824 */ /* 0x000fe200078e0a0b */
[----:B-1----:R-:W-:Y:S01]  /*0550*/  I2FP.F32.U32 R10, UR12 ;  /* 0x0000000c000a7c45 */ /* 0x002fe20008201000 */
[----:B------:R-:W-:Y:S01]  /*0560*/  VOTEU.ALL UP0, P0 ;  /* 0x00000000003f7886 */ /* 0x000fe20000000000 */
[----:B----4-:R-:W-:Y:S01]  /*0570*/  I2FP.F32.U32 R9, R6 ;  /* 0x0000000600097245 */ /* 0x010fe20000201000 */
[----:B------:R-:W-:Y:S01]  /*0580*/  IMAD R0, R0, 0x4, R11 ;  /* 0x0000000400007824 */ /* 0x000fe200078e020b */
[----:B------:R-:W-:Y:S01]  /*0590*/  LEA.HI R3, R3, R2, RZ, 0x2 ;  /* 0x0000000203037211 */ /* 0x000fe200078f10ff */
[----:B------:R-:W-:Y:S01]  /*05a0*/  VOTEU.ALL UP1, P1 ;  /* 0x00000000003f7886 */ /* 0x000fe20000820000 */
[----:B------:R-:W-:Y:S01]  /*05b0*/  FMUL R10, R10, UR4 ;  /* 0x000000040a0a7c20 */ /* 0x000fe20008400000 */
[----:B------:R-:W1:Y:S01]  /*05c0*/  @!UP0 S2UR UR7, SR_CgaCtaId ;  /* 0x00000000000789c3 */ /* 0x000e620000008800 */
[----:B------:R-:W-:Y:S01]  /*05d0*/  ULDC UR4, c[0x0][0x154] ;  /* 0x0000550000047ab9 */ /* 0x000fe20000000800 */
[----:B------:R-:W-:Y:S01]  /*05e0*/  LOP3.LUT R3, R3, 0xfffffffc, RZ, 0xc0, !PT ;  /* 0xfffffffc03037812 */ /* 0x000fe200078ec0ff */
[----:B------:R-:W-:Y:S01]  /*05f0*/  FMUL R9, R9, UR4 ;  /* 0x0000000409097c20 */ /* 0x000fe20008400000 */
[----:B------:R-:W-:Y:S01]  /*0600*/  UMOV UR4, 0x20 ;  /* 0x0000002000047882 */ /* 0x000fe20000000000 */
[----:B------:R-:W3:Y:S01]  /*0610*/  F2I.U32.TRUNC.NTZ R10, R10 ;  /* 0x0000000a000a7305 */ /* 0x000ee2000020f000 */
[----:B------:R-:W-:Y:S01]  /*0620*/  @!UP0 UMOV UR6, 0x400 ;  /* 0x0000040000068882 */ /* 0x000fe20000000000 */
[----:B------:R-:W-:Y:S01]  /*0630*/  IMAD.IADD R14, R2, 0x1, -R3 ;  /* 0x00000001020e7824 */ /* 0x000fe200078e0a03 */
[----:B------:R-:W4:Y:S01]  /*0640*/  @!UP1 S2UR UR10, SR_CgaCtaId ;  /* 0x00000000000a99c3 */ /* 0x000f220000008800 */
[----:B------:R-:W-:Y:S01]  /*0650*/  IMAD.SHL.U32 R3, R0, 0x4, RZ ;  /* 0x0000000400037824 */ /* 0x000fe200078e00ff */
[----:B------:R-:W-:-:S04]  /*0660*/  @!UP0 UIADD3 UR4, -UR4, 0x100000, URZ ;  /* 0x0010000004048890 */ /* 0x000fc8000fffe13f */
[----:B------:R-:W-:Y:S02]  /*0670*/  @!UP0 USHF.L.U32 UR5, UR4, 0xb, URZ ;  /* 0x0000000b04058899 */ /* 0x000fe4000800063f */
[----:B------:R-:W-:Y:S01]  /*0680*/  @!UP0 USHF.L.U32 UR4, UR4, 0x1, URZ ;  /* 0x0000000104048899 */ /* 0x000fe2000800063f */
[----:B--2---:R-:W-:Y:S01]  /*0690*/  ISETP.EQ.U32.AND P3, PT, R13, 0x1, PT ;  /* 0x000000010d00780c */ /* 0x004fe20003f62070 */
[----:B------:R-:W-:Y:S01]  /*06a0*/  @!UP1 UMOV UR9, 0x400 ;  /* 0x0000040000099882 */ /* 0x000fe20000000000 */
[----:B------:R-:W2:Y:S01]  /*06b0*/  F2I.U32.TRUNC.NTZ R9, R9 ;  /* 0x0000000900097305 */ /* 0x000ea2000020f000 */
[----:B------:R-:W-:Y:S01]  /*06c0*/  LOP3.LUT R56, R0, 0xc, R3, 0x78, !PT ;  /* 0x0000000c00387812 */ /* 0x000fe200078e7803 */
[----:B------:R-:W-:Y:S01]  /*06d0*/  VOTEU.ALL UP2, P1 ;  /* 0x00000000003f7886 */ /* 0x000fe20000840000 */
[----:B------:R-:W-:Y:S01]  /*06e0*/  VOTEU.ALL UP3, P1 ;  /* 0x00000000003f7886 */ /* 0x000fe20000860000 */
[----:B------:R-:W-:Y:S01]  /*06f0*/  VOTEU.ALL UP4, P1 ;  /* 0x00000000003f7886 */ /* 0x000fe20000880000 */
[----:B------:R-:W-:Y:S01]  /*0700*/  VOTEU.ALL UP5, P1 ;  /* 0x00000000003f7886 */ /* 0x000fe200008a0000 */
[----:B------:R-:W-:Y:S01]  /*0710*/  ISETP.NE.AND P1, PT, R14, 0x3, PT ;  /* 0x000000030e00780c */ /* 0x000fe20003f25270 */
[----:B---3--:R-:W-:Y:S01]  /*0720*/  IMAD.MOV R21, RZ, RZ, -R10 ;  /* 0x000000ffff157224 */ /* 0x008fe200078e0a0a */
[----:B------:R-:W-:-:S02]  /*0730*/  R2UR UR43, R15 ;  /* 0x000000000f2b72ca */ /* 0x000fc400000e0000 */
[----:B------:R-:W-:Y:S01]  /*0740*/  ISETP.EQ.OR P1, PT, R14, RZ, !P1 ;  /* 0x000000ff0e00720c */ /* 0x000fe20004f22670 */
[----:B-1----:R-:W-:Y:S01]  /*0750*/  @!UP0 ULEA UR8, UR7, UR6, 0x18 ;  /* 0x0000000607088291 */ /* 0x002fe2000f8ec03f */
[----:B-----5:R-:W-:Y:S01]  /*0760*/  IMAD R21, R12, R21, UR12 ;  /* 0x0000000c0c157e24 */ /* 0x020fe2000f8e0215 */
[----:B------:R-:W-:-:S04]  /*0770*/  @!UP1 UIADD3 UR6, -UR11, 0x100000, URZ ;  /* 0x001000000b069890 */ /* 0x000fc8000fffe13f */
[----:B------:R-:W-:Y:S02]  /*0780*/  @!UP1 USHF.L.U32 UR7, UR6, 0xb, URZ ;  /* 0x0000000b06079899 */ /* 0x000fe4000800063f */
[----:B------:R-:W-:Y:S01]  /*0790*/  @!UP1 USHF.L.U32 UR6, UR6, 0x1, URZ ;  /* 0x0000000106069899 */ /* 0x000fe2000800063f */
[C---:B------:R-:W-:Y:S01]  /*07a0*/  ISETP.EQ.AND P1, PT, R8.reuse, RZ, P1 ;  /* 0x000000ff0800720c */ /* 0x040fe20000f22270 */
[----:B--2---:R-:W-:Y:S01]  /*07b0*/  IMAD.MOV R24, RZ, RZ, -R9 ;  /* 0x000000ffff187224 */ /* 0x004fe200078e0a09 */
[----:B------:R-:W-:Y:S01]  /*07c0*/  VOTEU.ALL UP0, P0 ;  /* 0x00000000003f7886 */ /* 0x000fe20000000000 */
[----:B------:R-:W-:Y:S01]  /*07d0*/  ISETP.NE.AND P2, PT, R8, RZ, PT ;  /* 0x000000ff0800720c */ /* 0x000fe20003f45270 */
[----:B----4-:R-:W-:Y:S01]  /*07e0*/  @!UP1 ULEA UR9, UR10, UR9, 0x18 ;  /* 0x000000090a099291 */ /* 0x010fe2000f8ec03f */
[----:B0-----:R-:W-:Y:S01]  /*07f0*/  IMAD R3, R25, R24, R6 ;  /* 0x0000001819037224 */ /* 0x001fe200078e0206 */
[----:B------:R-:W-:Y:S01]  /*0800*/  VOTEU.ALL UP1, P0 ;  /* 0x00000000003f7886 */ /* 0x000fe20000020000 */
[----:B------:R-:W-:Y:S01]  /*0810*/  LOP3.LUT P0, RZ, R5, 0x7, RZ, 0xc0, !PT ;  /* 0x0000000705ff7812 */ /* 0x000fe2000780c0ff */
[----:B------:R-:W0:Y:S02]  /*0820*/  FENCE.VIEW.ASYNC.S ;  /* 0x00000000000073c6 */ /* 0x000e240000000000 */
[----:B0-----:R0:W1:Y:S01]  /*0830*/  @!UP0 SYNCS.EXCH.64 URZ, [UR8+0xa0], UR4 ;  /* 0x0000a004083f85b2 */ /* 0x0010620008000100 */
[----:B------:R-:W-:-:S02]  /*0840*/  SEL R23, RZ, 0x1, !P1 ;  /* 0x00000001ff177807 */ /* 0x000fc40004800000 */
[----:B------:R-:W-:Y:S02]  /*0850*/  ISETP.NE.AND P4, PT, R3, R56, PT ;  /* 0x000000380300720c */ /* 0x000fe40003f85270 */
[----:B------:R-:W-:Y:S02]  /*0860*/  ISETP.LT.U32.AND P0, PT, R56, 0x4, !P0 ;  /* 0x000000043800780c */ /* 0x000fe40004701070 */
[----:B------:R-:W-:Y:S02]  /*0870*/  ISETP.EQ.OR P4, PT, R21, RZ, !P4 ;  /* 0x000000ff1500720c */ /* 0x000fe40006782670 */
[----:B------:R-:W-:Y:S02]  /*0880*/  SEL R23, R23, 0x2, P5 ;  /* 0x0000000217177807 */ /* 0x000fe40002800000 */
[----:B------:R-:W-:-:S04]  /*0890*/  PLOP3.LUT P0, PT, P0, P4, PT, 0x80, 0x0 ;  /* 0x000000000000781c */ /* 0x000fc80000709070 */
[----:B------:R-:W-:Y:S01]  /*08a0*/  P2R R71, PR, RZ, 0x1 ;  /* 0x00000001ff477803 */ /* 0x000fe20000000000 */
[----:B------:R0:W2:Y:S01]  /*08b0*/  @!UP1 SYNCS.EXCH.64 URZ, [UR8+0xa8], UR4 ;  /* 0x0000a804083f95b2 */ /* 0x0000a20008000100 */
[----:B------:R-:W-:Y:S01]  /*08c0*/  NOP ;  /* 0x0000000000007918 */ /* 0x000fe20000000000 */
[----:B------:R0:W3:Y:S01]  /*08d0*/  @!UP2 SYNCS.EXCH.64 URZ, [UR9+0x80], UR6 ;  /* 0x00008006093fa5b2 */ /* 0x0000e20008000100 */
[----:B------:R0:W4:Y:S01]  /*08e0*/  @!UP3 SYNCS.EXCH.64 URZ, [UR9+0x88], UR6 ;  /* 0x00008806093fb5b2 */ /* 0x0001220008000100 */
[----:B------:R0:W0:Y:S01]  /*08f0*/  @!UP4 SYNCS.EXCH.64 URZ, [UR9+0x90], UR6 ;  /* 0x00009006093fc5b2 */ /* 0x0000220008000100 */
[----:B------:R0:W0:Y:S01]  /*0900*/  @!UP5 SYNCS.EXCH.64 URZ, [UR9+0x98], UR6 ;  /* 0x00009806093fd5b2 */ /* 0x0000220008000100 */
[----:B------:R-:W-:Y:S01]  /*0910*/  NOP ;  /* 0x0000000000007918 */ /* 0x000fe20000000000 */
[----:B------:R-:W-:Y:S05]  /*0920*/  @!P3 BRA `(.L_x_3) ;  /* 0x000000000008b947 */ /* 0x000fea0003800000 */
[----:B01234-:R-:W-:Y:S01]  /*0930*/  UCGABAR_ARV ;  /* 0x00000000000079c7 */ /* 0x01ffe20008000000 */
[----:B------:R-:W-:Y:S05]  /*0940*/  BRA `(.L_x_4) ;  /* 0x0000000000047947 */ /* 0x000fea0003800000 */
.L_x_3:
[----:B01234-:R-:W-:Y:S01]  /*0950*/  NOP ;  /* 0x0000000000007918 */ /* 0x01ffe20000000000 */
.L_x_4:
[----:B------:R-:W-:Y:S01]  /*0960*/  ULDC.64 UR4, c[0x0][0x598] ;  /* 0x0001660000047ab9 */ /* 0x000fe20000000a00 */
[----:B------:R-:W-:Y:S01]  /*0970*/  ULDC.64 UR36, c[0x0][0x208] ;  /* 0x0000820000247ab9 */ /* 0x000fe20000000a00 */
[----:B------:R-:W-:-:S04]  /*0980*/  ISETP.NE.U32.AND P0, PT, RZ, UR4, PT ;  /* 0x00000004ff007c0c */ /* 0x000fc8000bf05070 */
[----:B------:R-:W-:-:S13]  /*0990*/  ISETP.NE.AND.EX P0, PT, RZ, UR5, PT, P0 ;  /* 0x00000005ff007c0c */ /* 0x000fda000bf05300 */
[----:B------:R-:W-:Y:S05]  /*09a0*/  @!P0 BRA `(.L_x_5) ;  /* 0x00000000001c8947 */ /* 0x000fea0003800000 */
[----:B------:R-:W0:Y:S02]  /*09b0*/  LDC.64 R2, c[0x0][0x598] ;  /* 0x00016600ff027b82 */ /* 0x000e240000000a00 */
[----:B0-----:R-:W2:Y:S02]  /*09c0*/  LDG.E.64 R2, desc[UR36][R2.64] ;  /* 0x0000002402027981 */ /* 0x001ea4000c1e1b00 */
[----:B--2---:R-:W-:-:S04]  /*09d0*/  ISETP.NE.U32.AND P0, PT, R2, RZ, PT ;  /* 0x000000ff0200720c */ /* 0x004fc80003f05070 */
[----:B------:R-:W-:-:S13]  /*09e0*/  ISETP.NE.AND.EX P0, PT, R3, RZ, PT, P0 ;  /* 0x000000ff0300720c */ /* 0x000fda0003f05300 */
[----:B------:R-:W-:Y:S05]  /*09f0*/  @!P0 BRA `(.L_x_5) ;  /* 0x0000000000088947 */ /* 0x000fea0003800000 */
[----:B------:R0:W5:Y:S01]  /*0a00*/  LD.E R57, desc[UR36][R2.64] ;  /* 0x0000002402397980 */ /* 0x000162000c101900 */
[----:B------:R-:W-:Y:S05]  /*0a10*/  BRA `(.L_x_6) ;  /* 0x0000000000247947 */ /* 0x000fea0003800000 */
.L_x_5:
[----:B------:R-:W-:Y:S02]  /*0a20*/  ULDC.64 UR4, c[0x0][0x588] ;  /* 0x0001620000047ab9 */ /* 0x000fe40000000a00 */
[----:B------:R-:W-:-:S04]  /*0a30*/  ISETP.NE.U32.AND P0, PT, RZ, UR4, PT ;  /* 0x00000004ff007c0c */ /* 0x000fc8000bf05070 */
[----:B------:R-:W-:-:S13]  /*0a40*/  ISETP.NE.AND.EX P0, PT, RZ, UR5, PT, P0 ;  /* 0x00000005ff007c0c */ /* 0x000fda000bf05300 */
[----:B------:R-:W-:Y:S05]  /*0a50*/  @!P0 BRA `(.L_x_7) ;  /* 0x00000000000c8947 */ /* 0x000fea0003800000 */
[----:B------:R-:W0:Y:S02]  /*0a60*/  LDC.64 R2, c[0x0][0x588] ;  /* 0x00016200ff027b82 */ /* 0x000e240000000a00 */
[----:B0-----:R1:W5:Y:S01]  /*0a70*/  LDG.E R57, desc[UR36][R2.64] ;  /* 0x0000002402397981 */ /* 0x001362000c1e1900 */
[----:B------:R-:W-:Y:S05]  /*0a80*/  BRA `(.L_x_6) ;  /* 0x0000000000087947 */ /* 0x000fea0003800000 */
.L_x_7:
[----:B------:R-:W-:Y:S02]  /*0a90*/  ULDC UR4, c[0x0][0x580] ;  /* 0x0001600000047ab9 */ /* 0x000fe40000000800 */
[----:B------:R-:W-:-:S07]  /*0aa0*/  IMAD.U32 R57, RZ, RZ, UR4 ;  /* 0x00000004ff397e24 */ /* 0x000fce000f8e00ff */
.L_x_6:
[----:B------:R-:W-:Y:S02]  /*0ab0*/  ULDC.64 UR4, c[0x0][0x5a0] ;  /* 0x0001680000047ab9 */ /* 0x000fe40000000a00 */
[----:B------:R-:W-:-:S04]  /*0ac0*/  ISETP.NE.U32.AND P0, PT, RZ, UR4, PT ;  /* 0x00000004ff007c0c */ /* 0x000fc8000bf05070 */
[----:B------:R-:W-:-:S13]  /*0ad0*/  ISETP.NE.AND.EX P0, PT, RZ, UR5, PT, P0 ;  /* 0x00000005ff007c0c */ /* 0x000fda000bf05300 */
[----:B------:R-:W-:Y:S05]  /*0ae0*/  @!P0 BRA `(.L_x_8) ;  /* 0x00000000001c8947 */ /* 0x000fea0003800000 */
[----:B01----:R-:W0:Y:S02]  /*0af0*/  LDC.64 R2, c[0x0][0x5a0] ;  /* 0x00016800ff027b82 */ /* 0x003e240000000a00 */
[----:B0-----:R-:W2:Y:S02]  /*0b00*/  LDG.E.64 R2, desc[UR36][R2.64] ;  /* 0x0000002402027981 */ /* 0x001ea4000c1e1b00 */
[----:B--2---:R-:W-:-:S04]  /*0b10*/  ISETP.NE.U32.AND P0, PT, R2, RZ, PT ;  /* 0x000000ff0200720c */ /* 0x004fc80003f05070 */
[----:B------:R-:W-:-:S13]  /*0b20*/  ISETP.NE.AND.EX P0, PT, R3, RZ, PT, P0 ;  /* 0x000000ff0300720c */ /* 0x000fda0003f05300 */
[----:B------:R-:W-:Y:S05]  /*0b30*/  @!P0 BRA `(.L_x_8) ;  /* 0x0000000000088947 */ /* 0x000fea0003800000 */
[----:B------:R0:W5:Y:S01]  /*0b40*/  LD.E R58, desc[UR36][R2.64] ;  /* 0x00000024023a7980 */ /* 0x000162000c101900 */
[----:B------:R-:W-:Y:S05]  /*0b50*/  BRA `(.L_x_9) ;  /* 0x0000000000247947 */ /* 0x000fea0003800000 */
.L_x_8:
[----:B------:R-:W-:Y:S02]  /*0b60*/  ULDC.64 UR4, c[0x0][0x590] ;  /* 0x0001640000047ab9 */ /* 0x000fe40000000a00 */
[----:B------:R-:W-:-:S04]  /*0b70*/  ISETP.NE.U32.AND P0, PT, RZ, UR4, PT ;  /* 0x00000004ff007c0c */ /* 0x000fc8000bf05070 */
[----:B------:R-:W-:-:S13]  /*0b80*/  ISETP.NE.AND.EX P0, PT, RZ, UR5, PT, P0 ;  /* 0x00000005ff007c0c */ /* 0x000fda000bf05300 */
[----:B------:R-:W-:Y:S05]  /*0b90*/  @!P0 BRA `(.L_x_10) ;  /* 0x00000000000c8947 */ /* 0x000fea0003800000 */
[----:B------:R-:W2:Y:S02]  /*0ba0*/  LDC.64 R58, c[0x0][0x590] ;  /* 0x00016400ff3a7b82 */ /* 0x000ea40000000a00 */
[----:B--2---:R2:W5:Y:S01]  /*0bb0*/  LDG.E R58, desc[UR36][R58.64] ;  /* 0x000000243a3a7981 */ /* 0x004562000c1e1900 */
[----:B------:R-:W-:Y:S05]  /*0bc0*/  BRA `(.L_x_9) ;  /* 0x0000000000087947 */ /* 0x000fea0003800000 */
.L_x_10:
[----:B------:R-:W-:Y:S02]  /*0bd0*/  ULDC UR4, c[0x0][0x584] ;  /* 0x0001610000047ab9 */ /* 0x000fe40000000800 */
[----:B------:R-:W-:-:S07]  /*0be0*/  IMAD.U32 R58, RZ, RZ, UR4 ;  /* 0x00000004ff3a7e24 */ /* 0x000fce000f8e00ff */
.L_x_9:
[----:B01----:R-:W0:Y:S01]  /*0bf0*/  LDC R2, c[0x0][0x65c] ;  /* 0x00019700ff027b82 */ /* 0x003e220000000800 */
[----:B------:R-:W-:Y:S01]  /*0c00*/  ULDC UR6, c[0x0][0x28c] ;  /* 0x0000a30000067ab9 */ /* 0x000fe20000000800 */
[----:B------:R-:W-:Y:S01]  /*0c10*/  ISETP.NE.AND P0, PT, R8, 0x2, PT ;  /* 0x000000020800780c */ /* 0x000fe20003f05270 */
[----:B------:R-:W-:Y:S01]  /*0c20*/  UIADD3 UR6, UR6, 0x7f, URZ ;  /* 0x0000007f06067890 */ /* 0x000fe2000fffe03f */
[----:B------:R-:W-:Y:S01]  /*0c30*/  IMAD.U32 R8, RZ, RZ, UR12 ;  /* 0x0000000cff087e24 */ /* 0x000fe2000f8e00ff */
[----:B------:R-:W-:Y:S01]  /*0c40*/  UMOV UR38, URZ ;  /* 0x0000003f00267c82 */ /* 0x000fe20008000000 */
[----:B------:R-:W-:Y:S01]  /*0c50*/  UMOV UR39, URZ ;  /* 0x0000003f00277c82 */ /* 0x000fe20008000000 */
[----:B------:R-:W-:Y:S01]  /*0c60*/  USHF.R.S32.HI UR7, URZ, 0x1f, UR6 ;  /* 0x0000001f3f077899 */ /* 0x000fe20008011406 */
[----:B------:R-:W-:-:S03]  /*0c70*/  ULDC.64 UR8, c[0x0][0x650] ;  /* 0x0001940000087ab9 */ /* 0x000fc60000000a00 */
[----:B------:R-:W-:-:S04]  /*0c80*/  ULEA.HI UR7, UR7, UR6, URZ, 0x7 ;  /* 0x0000000607077291 */ /* 0x000fc8000f8f383f */
[----:B------:R-:W-:Y:S01]  /*0c90*/  USHF.R.S32.HI UR40, URZ, 0x7, UR7 ;  /* 0x000000073f287899 */ /* 0x000fe20008011407 */
[----:B0-----:R-:W-:-:S13]  /*0ca0*/  ISETP.NE.AND P1, PT, R2, 0x1, PT ;  /* 0x000000010200780c */ /* 0x001fda0003f25270 */
[----:B------:R-:W0:Y:S01]  /*0cb0*/  @P1 LDC R17, c[0x0][0x10] ;  /* 0x00000400ff111b82 */ /* 0x000e220000000800 */
[----:B------:R-:W-:Y:S02]  /*0cc0*/  @P1 IMAD.MOV.U32 R7, RZ, RZ, RZ ;  /* 0x000000ffff071224 */ /* 0x000fe400078e00ff */
[----:B------:R-:W-:-:S05]  /*0cd0*/  @P1 IMAD.MOV.U32 R9, RZ, RZ, RZ ;  /* 0x000000ffff091224 */ /* 0x000fca00078e00ff */
[----:B------:R-:W1:Y:S01]  /*0ce0*/  @!P1 LDC R3, c[0x0][0xc] ;  /* 0x00000300ff039b82 */ /* 0x000e620000000800 */
[----:B------:R-:W-:Y:S01]  /*0cf0*/  ULDC UR4, c[0x0][0xc] ;  /* 0x0000030000047ab9 */ /* 0x000fe20000000800 */
[----:B------:R-:W-:Y:S02]  /*0d00*/  ULDC UR5, c[0x0][0x10] ;  /* 0x0000040000057ab9 */ /* 0x000fe40000000800 */
[----:B------:R-:W-:-:S04]  /*0d10*/  UIMAD.WIDE.U32 UR4, UR4, UR5, URZ ;  /* 0x00000005040472a5 */ /* 0x000fc8000f8e003f */
[----:B------:R-:W3:Y:S01]  /*0d20*/  LDC R0, c[0x0][0x14] ;  /* 0x00000500ff007b82 */ /* 0x000ee20000000800 */
[----:B0-----:R-:W-:-:S04]  /*0d30*/  @P1 IMAD.WIDE.U32 R16, R17, UR12, R6 ;  /* 0x0000000c11101c25 */ /* 0x001fc8000f8e0006 */
[----:B------:R-:W-:Y:S02]  /*0d40*/  @P1 IMAD.IADD R17, R17, 0x1, R9 ;  /* 0x0000000111111824 */ /* 0x000fe400078e0209 */
[----:B------:R-:W-:Y:S02]  /*0d50*/  IMAD.MOV.U32 R9, RZ, RZ, RZ ;  /* 0x000000ffff097224 */ /* 0x000fe400078e00ff */
[----:B-1----:R-:W-:-:S04]  /*0d60*/  @!P1 IMAD.WIDE.U32 R8, R6, R3, R8 ;  /* 0x0000000306089225 */ /* 0x002fc800078e0008 */
[----:B------:R-:W-:Y:S02]  /*0d70*/  @!P1 IMAD.MOV.U32 R16, RZ, RZ, R8 ;  /* 0x000000ffff109224 */ /* 0x000fe400078e0008 */
[----:B---3--:R-:W-:-:S04]  /*0d80*/  IMAD.WIDE.U32 R10, R0, UR4, RZ ;  /* 0x00000004000a7c25 */ /* 0x008fc8000f8e00ff */
[----:B------:R-:W-:Y:S01]  /*0d90*/  IMAD R3, R0, UR5, RZ ;  /* 0x0000000500037c24 */ /* 0x000fe2000f8e02ff */
[----:B------:R0:W-:Y:S01]  /*0da0*/  STL.64 [R1], R10 ;  /* 0x0000000a01007387 */ /* 0x0001e20000100a00 */
[----:B------:R-:W-:Y:S02]  /*0db0*/  @!P1 IMAD.MOV.U32 R17, RZ, RZ, R9 ;  /* 0x000000ffff119224 */ /* 0x000fe400078e0009 */
[----:B------:R-:W-:Y:S01]  /*0dc0*/  IMAD.IADD R0, R11, 0x1, R3 ;  /* 0x000000010b007824 */ /* 0x000fe200078e0203 */
[----:B------:R-:W-:Y:S06]  /*0dd0*/  @P0 BRA `(.L_x_11) ;  /* 0x0000000000280947 */ /* 0x000fec0003800000 */
[----:B------:R-:W-:Y:S01]  /*0de0*/  UIMAD.WIDE.U32 UR4, UR40, 0x24924925, URZ ;  /* 0x24924925280478a5 */ /* 0x000fe2000f8e003f */
[----:B------:R-:W-:Y:S01]  /*0df0*/  IADD3 R16, P0, R16, R10, RZ ;  /* 0x0000000a10107210 */ /* 0x000fe20007f1e0ff */
[----:B------:R-:W-:Y:S02]  /*0e00*/  UISETP.GE.U32.AND UP0, UPT, UR40, 0x7, UPT ;  /* 0x000000072800788c */ /* 0x000fe4000bf06070 */
[----:B------:R-:W-:Y:S02]  /*0e10*/  UIADD3 UR4, -UR5, UR40, URZ ;  /* 0x0000002805047290 */ /* 0x000fe4000fffe13f */
[----:B------:R-:W-:Y:S01]  /*0e20*/  IMAD.X R17, R0, 0x1, R17, P0 ;  /* 0x0000000100117824 */ /* 0x000fe200000e0611 */
[----:B------:R-:W-:Y:S01]  /*0e30*/  UMOV UR39, URZ ;  /* 0x0000003f00277c82 */ /* 0x000fe20008000000 */
[----:B------:R-:W-:-:S04]  /*0e40*/  ULEA.HI UR4, UR4, UR5, URZ, 0x1f ;  /* 0x0000000504047291 */ /* 0x000fc8000f8ff83f */
[----:B------:R-:W-:-:S04]  /*0e50*/  USHF.R.U32.HI UR4, URZ, 0x2, UR4 ;  /* 0x000000023f047899 */ /* 0x000fc80008011604 */
[----:B------:R-:W-:Y:S02]  /*0e60*/  @UP0 ULOP3.LUT UR39, UR4, 0x1, URZ, 0xc0, !UPT ;  /* 0x0000000104270892 */ /* 0x000fe4000f8ec03f */
[----:B------:R-:W-:-:S12]  /*0e70*/  UIMAD UR38, UR4, -0x7, UR40 ;  /* 0xfffffff9042678a4 */ /* 0x000fd8000f8e0228 */
.L_x_11:
[----:B------:R-:W-:Y:S01]  /*0e80*/  ISETP.GE.U32.AND P0, PT, R16, UR8, PT ;  /* 0x0000000810007c0c */ /* 0x000fe2000bf06070 */
[----:B------:R-:W-:Y:S01]  /*0e90*/  IMAD.MOV.U32 R22, RZ, RZ, -0x1 ;  /* 0xffffffffff167424 */ /* 0x000fe200078e00ff */
[----:B------:R-:W-:Y:S01]  /*0ea0*/  PRMT R3, RZ, 0x7610, R3 ;  /* 0x00007610ff037816 */ /* 0x000fe20000000003 */
[----:B------:R-:W-:Y:S01]  /*0eb0*/  IMAD.MOV.U32 R18, RZ, RZ, -0x1 ;  /* 0xffffffffff127424 */ /* 0x000fe200078e00ff */
[----:B------:R-:W-:Y:S01]  /*0ec0*/  ISETP.GE.U32.AND.EX P0, PT, R17, UR9, PT, P0 ;  /* 0x0000000911007c0c */ /* 0x000fe2000bf06100 */
[----:B------:R-:W-:-:S12]  /*0ed0*/  IMAD.MOV.U32 R19, RZ, RZ, -0x1 ;  /* 0xffffffffff137424 */ /* 0x000fd800078e00ff */
[----:B------:R-:W-:Y:S05]  /*0ee0*/  @P0 BRA `(.L_x_12) ;  /* 0x0000000400280947 */ /* 0x000fea0003800000 */
[----:B------:R-:W1:Y:S01]  /*0ef0*/  LDC.64 R18, c[0x0][0x628] ;  /* 0x00018a00ff127b82 */ /* 0x000e620000000a00 */
[----:B------:R-:W-:Y:S02]  /*0f00*/  IMAD.MOV.U32 R8, RZ, RZ, R16 ;  /* 0x000000ffff087224 */ /* 0x000fe400078e0010 */
[----:B------:R-:W-:-:S05]  /*0f10*/  IMAD.MOV.U32 R9, RZ, RZ, R17 ;  /* 0x000000ffff097224 */ /* 0x000fca00078e0011 */
[----:B------:R-:W3:Y:S08]  /*0f20*/  LDC R22, c[0x0][0x630] ;  /* 0x00018c00ff167b82 */ /* 0x000ef00000000800 */
[----:B------:R-:W4:Y:S01]  /*0f30*/  LDC.64 R26, c[0x0][0x620] ;  /* 0x00018800ff1a7b82 */ /* 0x000f220000000a00 */
[----:B-1----:R-:W-:-:S04]  /*0f40*/  ISETP.NE.U32.AND P0, PT, R18, RZ, PT ;  /* 0x000000ff1200720c */ /* 0x002fc80003f05070 */
[----:B------:R-:W-:-:S13]  /*0f50*/  ISETP.NE.AND.EX P0, PT, R19, RZ, PT, P0 ;  /* 0x000000ff1300720c */ /* 0x000fda0003f05300 */
[----:B---34-:R-:W-:Y:S05]  /*0f60*/  @!P0 BRA `(.L_x_13) ;  /* 0x0000000000288947 */ /* 0x018fea0003800000 */
[----:B------:R-:W1:Y:S02]  /*0f70*/  LDC R3, c[0x0][0x634] ;  /* 0x00018d00ff037b82 */ /* 0x000e640000000800 */
[----:B-1----:R-:W-:-:S05]  /*0f80*/  IADD3 R3, P0, R16, R3, RZ ;  /* 0x0000000310037210 */ /* 0x002fca0007f1e0ff */
[----:B------:R-:W-:-:S04]  /*0f90*/  IMAD.X R15, RZ, RZ, R17, P0 ;  /* 0x000000ffff0f7224 */ /* 0x000fc800000e0611 */
[----:B------:R-:W-:-:S04]  /*0fa0*/  IMAD.WIDE.U32 R8, R15, R18, RZ ;  /* 0x000000120f087225 */ /* 0x000fc800078e00ff */
[----:B0-----:R-:W-:-:S04]  /*0fb0*/  IMAD.WIDE.U32 R10, P0, R3, R19, R8 ;  /* 0x00000013030a7225 */ /* 0x001fc80007800008 */
[----:B------:R-:W-:-:S04]  /*0fc0*/  IMAD.WIDE.U32 R8, R3, R18, RZ ;  /* 0x0000001203087225 */ /* 0x000fc800078e00ff */
[----:B------:R-:W-:Y:S01]  /*0fd0*/  IMAD.X R13, RZ, RZ, RZ, P0 ;  /* 0x000000ffff0d7224 */ /* 0x000fe200000e06ff */
[----:B------:R-:W-:Y:S01]  /*0fe0*/  IADD3 RZ, P0, R9, R10, RZ ;  /* 0x0000000a09ff7210 */ /* 0x000fe20007f1e0ff */
[----:B------:R-:W-:-:S04]  /*0ff0*/  IMAD.MOV.U32 R12, RZ, RZ, R11 ;  /* 0x000000ffff0c7224 */ /* 0x000fc800078e000b */
[----:B------:R-:W-:-:S08]  /*1000*/  IMAD.WIDE.U32.X R8, R15, R19, R12, P0 ;  /* 0x000000130f087225 */ /* 0x000fd000000e040c */
.L_x_13:
[----:B------:R-:W1:Y:S01]  /*1010*/  LDC.64 R30, c[0x0][0x640] ;  /* 0x00019000ff1e7b82 */ /* 0x000e620000000a00 */
[-CC-:B------:R-:W-:Y:S02]  /*1020*/  SHF.R.U64 R32, R8, R22.reuse, R9.reuse ;  /* 0x0000001608207219 */ /* 0x180fe40000001209 */
[----:B------:R-:W-:Y:S02]  /*1030*/  SHF.R.U32.HI R3, RZ, R22, R9 ;  /* 0x00000016ff037219 */ /* 0x000fe40000011609 */
[----:B0-----:R-:W-:-:S03]  /*1040*/  IADD3 R11, P0, RZ, -R32, RZ ;  /* 0x80000020ff0b7210 */ /* 0x001fc60007f1e0ff */
[----:B------:R-:W0:Y:S02]  /*1050*/  LDC R12, c[0x0][0x618] ;  /* 0x00018600ff0c7b82 */ /* 0x000e240000000800 */
[----:B------:R-:W-:Y:S02]  /*1060*/  IMAD.X R3, RZ, RZ, ~R3, P0 ;  /* 0x000000ffff037224 */ /* 0x000fe400000e0e03 */
[----:B------:R-:W-:-:S04]  /*1070*/  IMAD.WIDE.U32 R8, R11, R26, R16 ;  /* 0x0000001a0b087225 */ /* 0x000fc800078e0010 */
[----:B------:R-:W3:Y:S01]  /*1080*/  LDC R22, c[0x0][0x608] ;  /* 0x00018200ff167b82 */ /* 0x000ee20000000800 */
[----:B------:R-:W-:-:S04]  /*1090*/  IMAD R10, R3, R26, RZ ;  /* 0x0000001a030a7224 */ /* 0x000fc800078e02ff */
[----:B------:R-:W-:Y:S02]  /*10a0*/  IMAD R3, R11, R27, R10 ;  /* 0x0000001b0b037224 */ /* 0x000fe400078e020a */
[----:B------:R-:W-:Y:S01]  /*10b0*/  IMAD.MOV.U32 R10, RZ, RZ, -0x1 ;  /* 0xffffffffff0a7424 */ /* 0x000fe200078e00ff */
[----:B------:R-:W4:Y:S01]  /*10c0*/  LDC R29, c[0x0][0x658] ;  /* 0x00019600ff1d7b82 */ /* 0x000f220000000800 */
[----:B------:R-:W-:Y:S01]  /*10d0*/  IMAD.IADD R3, R9, 0x1, R3 ;  /* 0x0000000109037824 */ /* 0x000fe200078e0203 */
[----:B-1----:R-:W-:-:S04]  /*10e0*/  ISETP.NE.U32.AND P0, PT, R30, RZ, PT ;  /* 0x000000ff1e00720c */ /* 0x002fc80003f05070 */
[----:B------:R-:W-:Y:S02]  /*10f0*/  ISETP.NE.AND.EX P0, PT, R31, RZ, PT, P0 ;  /* 0x000000ff1f00720c */ /* 0x000fe40003f05300 */
[----:B------:R-:W1:Y:S01]  /*1100*/  LDC R26, c[0x0][0x600] ;  /* 0x00018000ff1a7b82 */ /* 0x000e620000000800 */
[-CC-:B0-----:R-:W-:Y:S02]  /*1110*/  SHF.R.U64 R18, R8, R12.reuse, R3.reuse ;  /* 0x0000000c08127219 */ /* 0x181fe40000001203 */
[----:B------:R-:W-:-:S05]  /*1120*/  SHF.R.U32.HI R3, RZ, R12, R3 ;  /* 0x0000000cff037219 */ /* 0x000fca0000011603 */
[----:B------:R-:W0:Y:S01]  /*1130*/  LDC R27, c[0x0][0x648] ;  /* 0x00019200ff1b7b82 */ /* 0x000e220000000800 */
[-CC-:B---3--:R-:W-:Y:S02]  /*1140*/  SHF.R.U64 R34, R18, R22.reuse, R3.reuse ;  /* 0x0000001612227219 */ /* 0x188fe40000001203 */
[----:B------:R-:W-:Y:S01]  /*1150*/  SHF.R.U32.HI R8, RZ, R22, R3 ;  /* 0x00000016ff087219 */ /* 0x000fe20000011603 */
[----:B------:R-:W-:-:S04]  /*1160*/  IMAD.MOV.U32 R22, RZ, RZ, 0x1 ;  /* 0x00000001ff167424 */ /* 0x000fc800078e00ff */
[----:B------:R-:W3:Y:S01]  /*1170*/  LDC R33, c[0x0][0x638] ;  /* 0x00018e00ff217b82 */ /* 0x000ee20000000800 */
[-CC-:B----4-:R-:W-:Y:S02]  /*1180*/  SHF.R.U64 R36, R34, R29.reuse, R8.reuse ;  /* 0x0000001d22247219 */ /* 0x190fe40000001208 */
[-C--:B------:R-:W-:Y:S02]  /*1190*/  SHF.L.U32 R3, R10, R29.reuse, RZ ;  /* 0x0000001d0a037219 */ /* 0x080fe400000006ff */
[----:B------:R-:W-:Y:S01]  /*11a0*/  SHF.R.U32.HI R9, RZ, R29, R8 ;  /* 0x0000001dff097219 */ /* 0x000fe20000011608 */
[----:B------:R-:W-:Y:S01]  /*11b0*/  IMAD.MOV.U32 R8, RZ, RZ, R36 ;  /* 0x000000ffff087224 */ /* 0x000fe200078e0024 */
[----:B------:R-:W-:Y:S01]  /*11c0*/  LOP3.LUT R15, RZ, R3, RZ, 0x33, !PT ;  /* 0x00000003ff0f7212 */ /* 0x000fe200078e33ff */
[----:B------:R-:W4:Y:S01]  /*11d0*/  LDC R28, c[0x0][0x610] ;  /* 0x00018400ff1c7b82 */ /* 0x000f220000000800 */
[----:B------:R-:W-:Y:S05]  /*11e0*/  @!P0 BRA `(.L_x_14) ;  /* 0x0000000000288947 */ /* 0x000fea0003800000 */
[----:B------:R-:W2:Y:S02]  /*11f0*/  LDC R3, c[0x0][0x64c] ;  /* 0x00019300ff037b82 */ /* 0x000ea40000000800 */
[----:B--2---:R-:W-:-:S05]  /*1200*/  IADD3 R3, P0, R36, R3, RZ ;  /* 0x0000000324037210 */ /* 0x004fca0007f1e0ff */
[----:B------:R-:W-:-:S04]  /*1210*/  IMAD.X R19, RZ, RZ, R9, P0 ;  /* 0x000000ffff137224 */ /* 0x000fc800000e0609 */
[----:B------:R-:W-:-:S04]  /*1220*/  IMAD.WIDE.U32 R8, R19, R30, RZ ;  /* 0x0000001e13087225 */ /* 0x000fc800078e00ff */
[----:B------:R-:W-:-:S04]  /*1230*/  IMAD.WIDE.U32 R10, P0, R3, R31, R8 ;  /* 0x0000001f030a7225 */ /* 0x000fc80007800008 */
[----:B------:R-:W-:-:S04]  /*1240*/  IMAD.WIDE.U32 R8, R3, R30, RZ ;  /* 0x0000001e03087225 */ /* 0x000fc800078e00ff */
[----:B------:R-:W-:Y:S01]  /*1250*/  IMAD.X R13, RZ, RZ, RZ, P0 ;  /* 0x000000ffff0d7224 */ /* 0x000fe200000e06ff */
[----:B------:R-:W-:Y:S01]  /*1260*/  IADD3 RZ, P0, R9, R10, RZ ;  /* 0x0000000a09ff7210 */ /* 0x000fe20007f1e0ff */
[----:B------:R-:W-:-:S04]  /*1270*/  IMAD.MOV.U32 R12, RZ, RZ, R11 ;  /* 0x000000ffff0c7224 */ /* 0x000fc800078e000b */
[----:B------:R-:W-:-:S08]  /*1280*/  IMAD.WIDE.U32.X R8, R19, R31, R12, P0 ;  /* 0x0000001f13087225 */ /* 0x000fd000000e040c */
.L_x_14:
[----:B0-----:R-:W-:Y:S01]  /*1290*/  SHF.R.U64 R7, R8, R27, R9 ;  /* 0x0000001b08077219 */ /* 0x001fe20000001209 */
[----:B-1----:R-:W-:Y:S01]  /*12a0*/  VIADD R9, R26, 0xffffffff ;  /* 0xffffffff1a097836 */ /* 0x002fe20000000000 */
[----:B------:R-:W-:Y:S01]  /*12b0*/  SHF.L.U32 R3, R22, R29, RZ ;  /* 0x0000001d16037219 */ /* 0x000fe200000006ff */
[----:B------:R-:W-:Y:S01]  /*12c0*/  @P1 IMAD R21, R25, R24, R6 ;  /* 0x0000001819151224 */ /* 0x000fe200078e0206 */
[----:B------:R-:W-:Y:S01]  /*12d0*/  LOP3.LUT R8, R34, R15, RZ, 0xc0, !PT ;  /* 0x0000000f22087212 */ /* 0x000fe200078ec0ff */
[----:B------:R-:W-:Y:S02]  /*12e0*/  IMAD.MOV R10, RZ, RZ, -R7 ;  /* 0x000000ffff0a7224 */ /* 0x000fe400078e0a07 */
[----:B------:R-:W-:Y:S02]  /*12f0*/  IMAD.MOV.U32 R6, RZ, RZ, 0x1 ;  /* 0x00000001ff067424 */ /* 0x000fe400078e00ff */
[----:B------:R-:W-:Y:S01]  /*1300*/  IMAD R8, R3, R7, R8 ;  /* 0x0000000703087224 */ /* 0x000fe200078e0208 */
[----:B------:R-:W-:Y:S01]  /*1310*/  LOP3.LUT R7, R18, R9, RZ, 0xc0, !PT ;  /* 0x0000000912077212 */ /* 0x000fe200078ec0ff */
[----:B---3--:R-:W-:-:S02]  /*1320*/  IMAD R3, R10, R33, R36 ;  /* 0x000000210a037224 */ /* 0x008fc400078e0224 */
[----:B----4-:R-:W-:Y:S02]  /*1330*/  IMAD R22, R8, R28, R21 ;  /* 0x0000001c08167224 */ /* 0x010fe400078e0215 */
[----:B------:R-:W-:Y:S01]  /*1340*/  IMAD R7, R3, R26, R7 ;  /* 0x0000001a03077224 */ /* 0x000fe200078e0207 */
[----:B------:R-:W-:Y:S01]  /*1350*/  PRMT R3, R6, 0x7610, R3 ;  /* 0x0000761006037816 */ /* 0x000fe20000000003 */
[----:B------:R-:W-:-:S03]  /*1360*/  IMAD.MOV.U32 R19, RZ, RZ, R32 ;  /* 0x000000ffff137224 */ /* 0x000fc600078e0020 */
[----:B------:R-:W-:Y:S02]  /*1370*/  SEL R18, R7, R22, !P1 ;  /* 0x0000001607127207 */ /* 0x000fe40004800000 */
[----:B------:R-:W-:-:S07]  /*1380*/  SEL R22, R22, R7, !P1 ;  /* 0x0000000716167207 */ /* 0x000fce0004800000 */
.L_x_12:
[----:B------:R-:W-:Y:S05]  /*1390*/  @!P3 BRA `(.L_x_15) ;  /* 0x00000000000cb947 */ /* 0x000fea0003800000 */
[----:B------:R-:W-:Y:S01]  /*13a0*/  UCGABAR_WAIT ;  /* 0x0000000000007dc7 */ /* 0x000fe20008000000 */
[----:B------:R-:W-:Y:S01]  /*13b0*/  CCTL.IVALL ;  /* 0x00000000ff00798f */ /* 0x000fe20002000000 */
[----:B------:R-:W-:Y:S05]  /*13c0*/  BRA `(.L_x_16) ;  /* 0x0000000000047947 */ /* 0x000fea0003800000 */
.L_x_15:
[----:B------:R-:W-:Y:S06]  /*13d0*/  BAR.SYNC.DEFER_BLOCKING 0x0 ;  /* 0x0000000000007b1d */ /* 0x000fec0000010000 */
.L_x_16:
[----:B------:R-:W-:Y:S05]  /*13e0*/  @!P2 BRA `(.L_x_17) ;  /* 0x0000003800f4a947 */ /* 0x000fea0003800000 */
[----:B------:R-:W-:-:S13]  /*13f0*/  ISETP.GT.U32.AND P0, PT, R35, 0x1, PT ;  /* 0x000000012300780c */ /* 0x000fda0003f04070 */
[----:B------:R-:W-:Y:S05]  /*1400*/  @P0 EXIT ;  /* 0x000000000000094d */ /* 0x000fea0003800000 */
.L_x_18:
[----:B------:R-:W-:-:S08]  /*1410*/  NOP ;  /* 0x0000000000007918 */ /* 0x000fd00000000000 */
[----:B------:R-:W1:Y:S02]  /*1420*/  USETMAXREG.TRY_ALLOC.CTAPOOL UP0, 0xe8 ;  /* 0x000000e8000079c8 */ /* 0x000e640008000600 */
[----:B-1----:R-:W-:-:S13]  /*1430*/  PLOP3.LUT P0, PT, PT, PT, UP0, 0x80, 0x0 ;  /* 0x000000000000781c */ /* 0x002fda0003f0f008 */
[----:B------:R-:W-:Y:S05]  /*1440*/  @!P0 BRA `(.L_x_18) ;  /* 0xfffffffc00f08947 */ /* 0x000fea000383ffff */
[----:B------:R-:W-:-:S13]  /*1450*/  LOP3.LUT P0, RZ, R3, 0xff, RZ, 0xc0, !PT ;  /* 0x000000ff03ff7812 */ /* 0x000fda000780c0ff */
[----:B------:R-:W-:Y:S05]  /*1460*/  @!P0 EXIT ;  /* 0x000000000000894d */ /* 0x000fea0003800000 */
[----:B------:R-:W3:Y:S01]  /*1470*/  LDL.64 R12, [R1] ;  /* 0x00000000010c7983 */ /* 0x000ee20000100a00 */
[----:B------:R-:W1:Y:S01]  /*1480*/  S2UR UR4, SR_CgaCtaId ;  /* 0x00000000000479c3 */ /* 0x000e620000008800 */
[CC--:B------:R-:W-:Y:S01]  /*1490*/  LEA.HI R3, R20.reuse, R5.reuse, RZ, 0x2 ;  /* 0x0000000514037211 */ /* 0x0c0fe200078f10ff */
[----:B------:R-:W-:Y:S01]  /*14a0*/  UMOV UR41, 0x400 ;  /* 0x0000040000297882 */ /* 0x000fe20000000000 */
[----:B------:R-:W-:Y:S01]  /*14b0*/  UISETP.LT.AND UP0, UPT, UR40, 0x1, UPT ;  /* 0x000000012800788c */ /* 0x000fe2000bf01270 */
[----:B------:R-:W-:Y:S01]  /*14c0*/  LEA.HI R20, R20, R5, RZ, 0x5 ;  /* 0x0000000514147211 */ /* 0x000fe200078f28ff */
[----:B------:R-:W-:Y:S01]  /*14d0*/  UIADD3 UR5, UR43, -0x1, URZ ;  /* 0xffffffff2b057890 */ /* 0x000fe2000fffe03f */
[----:B------:R-:W-:Y:S01]  /*14e0*/  LOP3.LUT R4, R3, 0xfffffffc, RZ, 0xc0, !PT ;  /* 0xfffffffc03047812 */ /* 0x000fe200078ec0ff */
[----:B------:R-:W-:Y:S01]  /*14f0*/  USEL UR42, UR40, 0x1, UP0 ;  /* 0x00000001282a7887 */ /* 0x000fe20008000000 */
[----:B------:R-:W4:Y:S01]  /*1500*/  LDC R65, c[0x0][0x658] ;  /* 0x00019600ff417b82 */ /* 0x000f220000000800 */
[--C-:B------:R-:W-:Y:S01]  /*1510*/  SHF.R.S32.HI R60, RZ, 0x2, R3.reuse ;  /* 0x00000002ff3c7819 */ /* 0x100fe20000011403 */
[----:B------:R-:W-:Y:S01]  /*1520*/  UISETP.NE.AND UP0, UPT, UR5, URZ, UPT ;  /* 0x0000003f0500728c */ /* 0x000fe2000bf05270 */
[----:B------:R-:W-:Y:S01]  /*1530*/  SHF.R.S32.HI R3, RZ, 0x1f, R3 ;  /* 0x0000001fff037819 */ /* 0x000fe20000011403 */
[----:B------:R-:W-:Y:S01]  /*1540*/  IMAD.IADD R4, R5, 0x1, -R4 ;  /* 0x0000000105047824 */ /* 0x000fe200078e0a04 */
[----:B------:R-:W-:Y:S01]  /*1550*/  ULDC UR8, c[0x0][0x284] ;  /* 0x0000a10000087ab9 */ /* 0x000fe20000000800 */
[----:B------:R-:W-:Y:S01]  /*1560*/  IMAD.MOV.U32 R8, RZ, RZ, -0x1 ;  /* 0xffffffffff087424 */ /* 0x000fe200078e00ff */
[----:B------:R-:W-:Y:S01]  /*1570*/  LEA.HI R3, R3, R60, RZ, 0x3 ;  /* 0x0000003c03037211 */ /* 0x000fe200078f18ff */
[----:B------:R-:W2:Y:S01]  /*1580*/  LDC.64 R6, c[0x0][0x5c8] ;  /* 0x00017200ff067b82 */ /* 0x000ea20000000a00 */
[----:B------:R-:W-:Y:S01]  /*1590*/  USEL UR7, URZ, 0x1, UP0 ;  /* 0x000000013f077887 */ /* 0x000fe20008000000 */
[----:B0-----:R-:W-:Y:S01]  /*15a0*/  IMAD.MOV.U32 R10, RZ, RZ, 0x1 ;  /* 0x00000001ff0a7424 */ /* 0x001fe200078e00ff */
[----:B------:R-:W-:Y:S01]  /*15b0*/  LOP3.LUT R3, R3, 0xfffffff8, RZ, 0xc0, !PT ;  /* 0xfffffff803037812 */ /* 0x000fe200078ec0ff */
[----:B------:R-:W-:Y:S01]  /*15c0*/  IMAD.SHL.U32 R62, R4, 0x2, RZ ;  /* 0x00000002043e7824 */ /* 0x000fe200078e00ff */
[----:B------:R-:W-:Y:S01]  /*15d0*/  LOP3.LUT R74, R23, 0x1, RZ, 0xfc, !PT ;  /* 0x00000001174a7812 */ /* 0x000fe200078efcff */
[----:B------:R-:W-:Y:S01]  /*15e0*/  USHF.L.U32 UR47, UR40, 0x1, URZ ;  /* 0x00000001282f7899 */ /* 0x000fe2000800063f */
[----:B------:R-:W-:Y:S01]  /*15f0*/  IMAD.U32 R75, RZ, RZ, UR7 ;  /* 0x00000007ff4b7e24 */ /* 0x000fe2000f8e00ff */
[----:B------:R-:W0:Y:S01]  /*1600*/  LDC R67, c[0x0][0x288] ;  /* 0x0000a200ff437b82 */ /* 0x000e220000000800 */
[----:B-1----:R-:W-:Y:S01]  /*1610*/  ULEA UR41, UR4, UR41, 0x18 ;  /* 0x0000002904297291 */ /* 0x002fe2000f8ec03f */
[----:B------:R-:W-:Y:S01]  /*1620*/  IMAD.IADD R60, R60, 0x1, -R3 ;  /* 0x000000013c3c7824 */ /* 0x000fe200078e0a03 */
[----:B------:R-:W-:Y:S01]  /*1630*/  USHF.L.U32 UR4, UR5, 0x3, URZ ;  /* 0x0000000305047899 */ /* 0x000fe2000800063f */
[----:B------:R-:W-:Y:S01]  /*1640*/  SHF.R.S32.HI R3, RZ, 0x5, R20 ;  /* 0x00000005ff037819 */ /* 0x000fe20000011414 */
[----:B------:R-:W-:Y:S01]  /*1650*/  UIADD3 UR5, UR41, 0x180, URZ ;  /* 0x0000018029057890 */ /* 0x000fe2000fffe03f */
[----:B------:R-:W-:Y:S01]  /*1660*/  SHF.R.S32.HI R63, RZ, 0x1f, R62 ;  /* 0x0000001fff3f7819 */ /* 0x000fe2000001143e */
[----:B------:R-:W-:Y:S01]  /*1670*/  UIADD3 UR6, UR41, 0x1c180, URZ ;  /* 0x0001c18029067890 */ /* 0x000fe2000fffe03f */
[----:B------:R-:W1:Y:S01]  /*1680*/  LDC R68, c[0x0][0x600] ;  /* 0x00018000ff447b82 */ /* 0x000e620000000800 */
[--C-:B------:R-:W-:Y:S01]  /*1690*/  SHF.R.S32.HI R61, RZ, 0x1f, R60.reuse ;  /* 0x0000001fff3d7819 */ /* 0x100fe2000001143c */
[----:B------:R-:W-:Y:S01]  /*16a0*/  USHF.R.U32.HI UR5, URZ, 0x4, UR5 ;  /* 0x000000043f057899 */ /* 0x000fe20008011605 */
[C-C-:B------:R-:W-:Y:S01]  /*16b0*/  IMAD R70, R3.reuse, -0x10, -R60.reuse ;  /* 0xfffffff003467824 */ /* 0x140fe200078e0a3c */
[----:B------:R-:W-:Y:S01]  /*16c0*/  USHF.R.U32.HI UR6, URZ, 0x4, UR6 ;  /* 0x000000043f067899 */ /* 0x000fe20008011606 */
[-C--:B----4-:R-:W-:Y:S01]  /*16d0*/  SHF.L.U32 R8, R8, R65.reuse, RZ ;  /* 0x0000004108087219 */ /* 0x090fe200000006ff */
[----:B------:R-:W-:Y:S01]  /*16e0*/  UIADD3 UR48, UR41, 0x80, URZ ;  /* 0x0000008029307890 */ /* 0x000fe2000fffe03f */
[----:B------:R-:W-:Y:S01]  /*16f0*/  IMAD.WIDE R60, R3, 0x10, R60 ;  /* 0x00000010033c7825 */ /* 0x000fe200078e023c */
[----:B------:R-:W-:Y:S01]  /*1700*/  ULOP3.LUT UR4, UR4, 0x8, URZ, 0xc0, !UPT ;  /* 0x0000000804047892 */ /* 0x000fe2000f8ec03f */
[----:B------:R-:W-:Y:S01]  /*1710*/  SHF.L.U32 R65, R10, R65, RZ ;  /* 0x000000410a417219 */ /* 0x000fe200000006ff */
[----:B------:R-:W-:Y:S01]  /*1720*/  ULOP3.LUT UR5, UR5, 0x3fff, URZ, 0xc0, !UPT ;  /* 0x00003fff05057892 */ /* 0x000fe2000f8ec03f */
[C---:B--2---:R-:W-:Y:S01]  /*1730*/  SHF.L.U64.HI R64, R6.reuse, 0x3, R7 ;  /* 0x0000000306407819 */ /* 0x044fe20000010207 */
[----:B------:R-:W-:Y:S01]  /*1740*/  ULOP3.LUT UR6, UR6, 0x3fff, URZ, 0xc0, !UPT ;  /* 0x00003fff06067892 */ /* 0x000fe2000f8ec03f */
[----:B------:R-:W-:Y:S01]  /*1750*/  IMAD.SHL.U32 R59, R6, 0x8, RZ ;  /* 0x00000008063b7824 */ /* 0x000fe200078e00ff */
[----:B------:R-:W-:Y:S01]  /*1760*/  LOP3.LUT R69, RZ, R8, RZ, 0x33, !PT ;  /* 0x00000008ff457212 */ /* 0x000fe200078e33ff */
[----:B------:R-:W-:Y:S01]  /*1770*/  VIADD R70, R70, UR8 ;  /* 0x0000000846467c36 */ /* 0x000fe20008000000 */
[----:B------:R-:W-:Y:S01]  /*1780*/  UIADD3 UR42, -UR42, UR40, URZ ;  /* 0x000000282a2a7290 */ /* 0x000fe2000fffe13f */
[----:B0-----:R-:W-:Y:S01]  /*1790*/  IMAD R67, R4, -0x2, R67 ;  /* 0xfffffffe04437824 */ /* 0x001fe200078e0243 */
[----:B------:R-:W-:-:S02]  /*17a0*/  ULEA UR43, UR43, UR48, 0x3 ;  /* 0x000000302b2b7291 */ /* 0x000fc4000f8e183f */
[----:B------:R-:W-:Y:S02]  /*17b0*/  ULOP3.LUT UR49, UR4, 0x8, URZ, 0x3c, !UPT ;  /* 0x0000000804317892 */ /* 0x000fe4000f8e3c3f */
[----:B------:R-:W-:Y:S01]  /*17c0*/  ULOP3.LUT UR44, UR4, 0x18, URZ, 0x3c, !UPT ;  /* 0x00000018042c7892 */ /* 0x000fe2000f8e3c3f */
[----:B-1----:R-:W-:Y:S01]  /*17d0*/  VIADD R68, R68, 0xffffffff ;  /* 0xffffffff44447836 */ /* 0x002fe20000000000 */
[----:B------:R-:W-:Y:S02]  /*17e0*/  ULOP3.LUT UR45, UR5, 0x10000, URZ, 0xfc, !UPT ;  /* 0x00010000052d7892 */ /* 0x000fe4000f8efc3f */
[----:B------:R-:W-:Y:S01]  /*17f0*/  ULOP3.LUT UR46, UR6, 0x10000, URZ, 0xfc, !UPT ;  /* 0x00010000062e7892 */ /* 0x000fe2000f8efc3f */
[----:B---3--:R-:W-:-:S11]  /*1800*/  SHF.L.U64.HI R66, R12, 0x1, R0 ;  /* 0x000000010c427819 */ /* 0x008fd60000010200 */
.L_x_104:
[----:B------:R-:W-:-:S04]  /*1810*/  SHF.L.U32 R0, R75, 0x1f, RZ ;  /* 0x0000001f4b007819 */ /* 0x000fc800000006ff */
[----:B------:R-:W0:Y:S02]  /*1820*/  SYNCS.PHASECHK.TRANS64.TRYWAIT P0, [UR43+-0x8], R0 ;  /* 0xfffff800ff0075a7 */ /* 0x000e24000800016b */
[----:B01-345:R-:W-:Y:S05]  /*1830*/  @!P0 BRA `(.L_x_19) ;  /* 0x0000004800888947 */ /* 0x03bfea0003800000 */
.L_x_129:
[----:B------:R-:W-:Y:S02]  /*1840*/  ULDC UR4, c[0x0][0x28c] ;  /* 0x0000a30000047ab9 */ /* 0x000fe40000000800 */
[----:B------:R-:W-:-:S13]  /*1850*/  ISETP.LT.AND P0, PT, RZ, UR4, PT ;  /* 0x00000004ff007c0c */ /* 0x000fda000bf01270 */
[----:B------:R-:W-:Y:S05]  /*1860*/  @P0 BRA `(.L_x_20) ;  /* 0x0000000000400947 */ /* 0x000fea0003800000 */
[----:B0-----:R-:W-:Y:S01]  /*1870*/  MOV R0, 0x0 ;  /* 0x0000000000007802 */ /* 0x001fe20000000f00 */
[----:B------:R-:W-:Y:S01]  /*1880*/  ULDC.64 UR4, c[0x4][0x68] ;  /* 0x01001a0000047ab9 */ /* 0x000fe20000000a00 */
[----:B------:R-:W-:Y:S01]  /*1890*/  ULDC.64 UR6, c[0x4][0x8] ;  /* 0x0100020000067ab9 */ /* 0x000fe20000000a00 */
[----:B------:R-:W-:Y:S01]  /*18a0*/  IMAD.U32 R4, RZ, RZ, UR4 ;  /* 0x00000004ff047e24 */ /* 0x000fe2000f8e00ff */
[----:B------:R0:W1:Y:S01]  /*18b0*/  LDC.64 R14, c[0x4][R0] ;  /* 0x01000000000e7b82 */ /* 0x0000620000000a00 */
[----:B------:R-:W-:Y:S01]  /*18c0*/  IMAD.U32 R5, RZ, RZ, UR5 ;  /* 0x00000005ff057e24 */ /* 0x000fe2000f8e00ff */
[----:B------:R-:W-:Y:S01]  /*18d0*/  ULDC.64 UR4, c[0x4][0x70] ;  /* 0x01001c0000047ab9 */ /* 0x000fe20000000a00 */
[----:B------:R-:W-:Y:S02]  /*18e0*/  IMAD.U32 R10, RZ, RZ, UR6 ;  /* 0x00000006ff0a7e24 */ /* 0x000fe4000f8e00ff */
[----:B------:R-:W-:Y:S02]  /*18f0*/  IMAD.U32 R6, RZ, RZ, UR4 ;  /* 0x00000004ff067e24 */ /* 0x000fe4000f8e00ff */
[----:B------:R-:W-:-:S02]  /*1900*/  IMAD.U32 R7, RZ, RZ, UR5 ;  /* 0x00000005ff077e24 */ /* 0x000fc4000f8e00ff */
[----:B------:R-:W-:Y:S02]  /*1910*/  IMAD.U32 R11, RZ, RZ, UR7 ;  /* 0x00000007ff0b7e24 */ /* 0x000fe4000f8e00ff */
[----:B------:R-:W-:Y:S02]  /*1920*/  IMAD.MOV.U32 R8, RZ, RZ, 0x1e1 ;  /* 0x000001e1ff087424 */ /* 0x000fe400078e00ff */
[----:B------:R-:W-:Y:S02]  /*1930*/  IMAD.MOV.U32 R12, RZ, RZ, 0x1 ;  /* 0x00000001ff0c7424 */ /* 0x000fe400078e00ff */
[----:B0-----:R-:W-:-:S07]  /*1940*/  IMAD.MOV.U32 R13, RZ, RZ, RZ ;  /* 0x000000ffff0d7224 */ /* 0x001fce00078e00ff */
[----:B------:R-:W-:-:S07]  /*1950*/  LEPC R20, `(.L_x_20) ;  /* 0x000000001014794e */ /* 0x000fce0000000000 */
[----:B-1---5:R-:W-:Y:S05]  /*1960*/  CALL.ABS.NOINC R14 ;  /* 0x000000000e007343 */ /* 0x022fea0003c00000 */
.L_x_20:
[----:B------:R-:W-:-:S13]  /*1970*/  ISETP.NE.AND P0, PT, R74, 0x3, PT ;  /* 0x000000034a00780c */ /* 0x000fda0003f05270 */
[----:B------:R-:W-:Y:S05]  /*1980*/  @!P0 BRA `(.L_x_21) ;  /* 0x0000000000048947 */ /* 0x000fea0003800000 */
[----:B------:R-:W-:Y:S01]  /*1990*/  BPT.TRAP 0x1 ;  /* 0x000000040000795c */ /* 0x000fe20000300000 */
.L_x_21:
[----:B0-----:R-:W-:Y:S02]  /*19a0*/  IMAD.U32 R3, RZ, RZ, UR38 ;  /* 0x00000026ff037e24 */ /* 0x001fe4000f8e00ff */
[----:B------:R-:W-:-:S03]  /*19b0*/  IMAD.U32 R0, RZ, RZ, UR39 ;  /* 0x00000027ff007e24 */ /* 0x000fc6000f8e00ff */
[----:B------:R-:W-:Y:S02]  /*19c0*/  LEA R3, R3, UR41, 0x3 ;  /* 0x0000002903037c11 */ /* 0x000fe4000f8e18ff */
[----:B------:R-:W-:-:S04]  /*19d0*/  SHF.L.U32 R0, R0, 0x1f, RZ ;  /* 0x0000001f00007819 */ /* 0x000fc800000006ff */
[----:B------:R0:W1:Y:S01]  /*19e0*/  SYNCS.PHASECHK.TRANS64.TRYWAIT P1, [R3+URZ], R0 ;  /* 0x00000000030075a7 */ /* 0x000062000802017f */
[----:B------:R-:W-:Y:S05]  /*19f0*/  @!P0 BRA `(.L_x_22) ;  /* 0x0000000000048947 */ /* 0x000fea0003800000 */
[----:B------:R-:W-:Y:S01]  /*1a00*/  BPT.TRAP 0x1 ;  /* 0x000000040000795c */ /* 0x000fe20000300000 */
.L_x_22:
[----:B-1----:R-:W-:Y:S05]  /*1a10*/  @P1 BRA `(.L_x_23) ;  /* 0x0000000000081947 */ /* 0x002fea0003800000 */
[----:B------:R-:W1:Y:S02]  /*1a20*/  SYNCS.PHASECHK.TRANS64.TRYWAIT P1, [R3+URZ], R0 ;  /* 0x00000000030075a7 */ /* 0x000e64000802017f */
[----:B-1----:R-:W-:Y:S05]  /*1a30*/  @!P1 BRA `(.L_x_24) ;  /* 0x0000004800209947 */ /* 0x002fea0003800000 */
.L_x_23:
[----:B------:R-:W-:Y:S05]  /*1a40*/  WARPSYNC.ALL ;  /* 0x0000000000007948 */ /* 0x000fea0003800000 */
[----:B------:R-:W-:Y:S01]  /*1a50*/  ULEA UR8, UR38, UR45, 0xa ;  /* 0x0000002d26087291 */ /* 0x000fe2000f8e503f */
[----:B------:R-:W-:Y:S01]  /*1a60*/  WARPGROUP.ARRIVE ;  /* 0x00000000000079c5 */ /* 0x000fe20000000000 */
[----:B------:R-:W-:Y:S01]  /*1a70*/  ULEA UR9, UR38, UR46, 0xa ;  /* 0x0000002e26097291 */ /* 0x000fe2000f8e503f */
[----:B01----:R-:W-:Y:S01]  /*1a80*/  IMAD.U32 R0, RZ, RZ, UR42 ;  /* 0x0000002aff007e24 */ /* 0x003fe2000f8e00ff */
[----:B------:R-:W-:Y:S01]  /*1a90*/  UMOV UR5, 0x40000040 ;  /* 0x4000004000057882 */ /* 0x000fe20000000000 */
[----:B------:R-:W-:-:S02]  /*1aa0*/  UMOV UR7, 0x40000040 ;  /* 0x4000004000077882 */ /* 0x000fc40000000000 */
[----:B------:R-:W-:Y:S01]  /*1ab0*/  UMOV UR4, UR8 ;  /* 0x0000000800047c82 */ /* 0x000fe20008000000 */
[----:B------:R-:W-:Y:S01]  /*1ac0*/  ISETP.GE.AND P1, PT, R0, 0x1, PT ;  /* 0x000000010000780c */ /* 0x000fe20003f26270 */
[----:B------:R-:W-:Y:S02]  /*1ad0*/  UMOV UR6, UR9 ;  /* 0x0000000900067c82 */ /* 0x000fe40008000000 */
[----:B------:R-:W-:Y:S01]  /*1ae0*/  HGMMA.64x64x16.F32.BF16 R24, gdesc[UR4], RZ, !UPT, gsb0 ;  /* 0x00e00000041879f0 */ /* 0x000fe2000c0018ff */
[----:B------:R-:W-:Y:S02]  /*1af0*/  UIADD3 UR4, UR8, 0x2, URZ ;  /* 0x0000000208047890 */ /* 0x000fe4000fffe03f */
[----:B------:R-:W-:Y:S01]  /*1b00*/  UIADD3 UR6, UR9, 0x2, URZ ;  /* 0x0000000209067890 */ /* 0x000fe2000fffe03f */
[----:B------:R-:W-:Y:S01]  /*1b10*/  UMOV UR5, 0x40000040 ;  /* 0x4000004000057882 */ /* 0x000fe20000000000 */
[----:B------:R-:W-:Y:S01]  /*1b20*/  UMOV UR7, 0x40000040 ;  /* 0x4000004000077882 */ /* 0x000fe20000000000 */
[----:B------:R-:W-:-:S02]  /*1b30*/  WARPGROUP.DEPBAR.LE gsb0, 0x0 ;  /* 0x00008000000079c5 */ /* 0x000fc40000010000 */
[----:B------:R-:W-:-:S06]  /*1b40*/  WARPGROUP.ARRIVE ;  /* 0x00000000000079c5 */ /* 0x000fcc0000000000 */
[----:B------:R-:W-:Y:S01]  /*1b50*/  HGMMA.64x64x16.F32.BF16 R24, gdesc[UR4], R24, gsb0 ;  /* 0x00e00000041879f0 */ /* 0x000fe20008001818 */
[----:B------:R-:W-:Y:S02]  /*1b60*/  UIADD3 UR4, UR8, 0x4, URZ ;  /* 0x0000000408047890 */ /* 0x000fe4000fffe03f */
[----:B------:R-:W-:Y:S01]  /*1b70*/  UIADD3 UR6, UR9, 0x4, URZ ;  /* 0x0000000409067890 */ /* 0x000fe2000fffe03f */
[----:B------:R-:W-:Y:S01]  /*1b80*/  UMOV UR5, 0x40000040 ;  /* 0x4000004000057882 */ /* 0x000fe20000000000 */
[----:B------:R-:W-:Y:S01]  /*1b90*/  UMOV UR7, 0x40000040 ;  /* 0x4000004000077882 */ /* 0x000fe20000000000 */
[----:B------:R-:W-:Y:S02]  /*1ba0*/  WARPGROUP.DEPBAR.LE gsb0, 0x0 ;  /* 0x00008000000079c5 */ /* 0x000fe40000010000 */
        /* <DEDUP_REMOVED lines=36> */
[----:B------:R-:W-:Y:S03]  /*1df0*/  HGMMA.64x64x16.F32.BF16 R24, gdesc[UR4], R24, gsb0 ;  /* 0x00e00000041879f0 */ /* 0x000fe60008001818 */
[----:B------:R-:W-:Y:S02]  /*1e00*/  WARPGROUP.DEPBAR.LE gsb0, 0x0 ;  /* 0x00008000000079c5 */ /* 0x000fe40000010000 */
[----:B------:R-:W-:Y:S05]  /*1e10*/  @!P1 BRA `(.L_x_25) ;  /* 0x0000000400849947 */ /* 0x000fea0003800000 */
[----:B------:R-:W-:Y:S01]  /*1e20*/  UIADD3 UR8, UR38, 0x1, URZ ;  /* 0x0000000126087890 */ /* 0x000fe2000fffe03f */
[----:B------:R-:W-:Y:S02]  /*1e30*/  IMAD.U32 R0, RZ, RZ, UR42 ;  /* 0x0000002aff007e24 */ /* 0x000fe4000f8e00ff */
[----:B------:R-:W-:Y:S01]  /*1e40*/  IMAD.U32 R3, RZ, RZ, UR38 ;  /* 0x00000026ff037e24 */ /* 0x000fe2000f8e00ff */
[----:B------:R-:W-:-:S04]  /*1e50*/  UISETP.NE.AND UP0, UPT, UR8, 0x7, UPT ;  /* 0x000000070800788c */ /* 0x000fc8000bf05270 */
[----:B------:R-:W-:Y:S02]  /*1e60*/  USEL UR4, URZ, 0x1, UP0 ;  /* 0x000000013f047887 */ /* 0x000fe40008000000 */
[----:B------:R-:W-:Y:S02]  /*1e70*/  USEL UR8, UR8, URZ, UP0 ;  /* 0x0000003f08087287 */ /* 0x000fe40008000000 */
[----:B------:R-:W-:-:S06]  /*1e80*/  ULOP3.LUT UR4, UR39, UR4, URZ, 0x3c, !UPT ;  /* 0x0000000427047292 */ /* 0x000fcc000f8e3c3f */
[----:B------:R-:W-:-:S07]  /*1e90*/  IMAD.U32 R6, RZ, RZ, UR4 ;  /* 0x00000004ff067e24 */ /* 0x000fce000f8e00ff */
.L_x_32:
[----:B------:R-:W-:Y:S05]  /*1ea0*/  @!P0 BRA `(.L_x_26) ;  /* 0x0000000000048947 */ /* 0x000fea0003800000 */
[----:B------:R-:W-:Y:S01]  /*1eb0*/  BPT.TRAP 0x1 ;  /* 0x000000040000795c */ /* 0x000fe20000300000 */
.L_x_26:
[----:B------:R-:W-:Y:S01]  /*1ec0*/  ULEA UR4, UR8, UR41, 0x3 ;  /* 0x0000002908047291 */ /* 0x000fe2000f8e183f */
[----:B------:R-:W-:-:S08]  /*1ed0*/  SHF.L.U32 R4, R6, 0x1f, RZ ;  /* 0x0000001f06047819 */ /* 0x000fd000000006ff */
[----:B------:R0:W1:Y:S01]  /*1ee0*/  SYNCS.PHASECHK.TRANS64.TRYWAIT P1, [UR4], R4 ;  /* 0x00000004ff0075a7 */ /* 0x0000620008020144 */
[----:B------:R-:W-:Y:S05]  /*1ef0*/  @!P0 BRA `(.L_x_27) ;  /* 0x0000000000048947 */ /* 0x000fea0003800000 */
[----:B------:R-:W-:Y:S01]  /*1f00*/  BPT.TRAP 0x1 ;  /* 0x000000040000795c */ /* 0x000fe20000300000 */
.L_x_27:
[----:B-1----:R-:W-:Y:S05]  /*1f10*/  @P1 BRA `(.L_x_28) ;  /* 0x0000000000081947 */ /* 0x002fea0003800000 */
[----:B------:R-:W1:Y:S02]  /*1f20*/  SYNCS.PHASECHK.TRANS64.TRYWAIT P1, [UR4], R4 ;  /* 0x00000004ff0075a7 */ /* 0x000e640008020144 */
[----:B-1----:R-:W-:Y:S05]  /*1f30*/  @!P1 BRA `(.L_x_29) ;  /* 0x0000004000f49947 */ /* 0x002fea0003800000 */
.L_x_28:
[----:B------:R-:W-:Y:S01]  /*1f40*/  ULEA UR9, UR8, UR45, 0xa ;  /* 0x0000002d08097291 */ /* 0x000fe2000f8e503f */
[----:B------:R-:W-:Y:S01]  /*1f50*/  WARPGROUP.ARRIVE ;  /* 0x00000000000079c5 */ /* 0x000fe20000000000 */
[----:B------:R-:W-:Y:S01]  /*1f60*/  ULEA UR10, UR8, UR46, 0xa ;  /* 0x0000002e080a7291 */ /* 0x000fe2000f8e503f */
[----:B------:R-:W-:Y:S01]  /*1f70*/  UMOV UR5, 0x40000040 ;  /* 0x4000004000057882 */ /* 0x000fe20000000000 */
[----:B------:R-:W-:-:S03]  /*1f80*/  UMOV UR7, 0x40000040 ;  /* 0x4000004000077882 */ /* 0x000fc60000000000 */
[----:B------:R-:W-:Y:S02]  /*1f90*/  UMOV UR4, UR9 ;  /* 0x0000000900047c82 */ /* 0x000fe40008000000 */
[----:B------:R-:W-:Y:S02]  /*1fa0*/  UMOV UR6, UR10 ;  /* 0x0000000a00067c82 */ /* 0x000fe40008000000 */
[----:B------:R-:W-:Y:S01]  /*1fb0*/  HGMMA.64x64x16.F32.BF16 R24, gdesc[UR4], R24, gsb0 ;  /* 0x00e00000041879f0 */ /* 0x000fe20008001818 */
        /* <DEDUP_REMOVED lines=51> */
[----:B------:R-:W-:Y:S01]  /*22f0*/  BPT.TRAP 0x1 ;  /* 0x000000040000795c */ /* 0x000fe20000300000 */
.L_x_30:
[----:B------:R-:W-:-:S13]  /*2300*/  ISETP.NE.AND P1, PT, R71, RZ, PT ;  /* 0x000000ff4700720c */ /* 0x000fda0003f25270 */
[----:B01----:R-:W-:-:S05]  /*2310*/  @P1 LEA R4, R3, UR41, 0x3 ;  /* 0x0000002903041c11 */ /* 0x003fca000f8e18ff */
[----:B------:R-:W-:-:S05]  /*2320*/  @P1 VIADD R5, R4, 0x38 ;  /* 0x0000003804051836 */ /* 0x000fca0000000000 */
[----:B------:R-:W-:-:S04]  /*2330*/  @P1 PRMT R5, R56, 0x654, R5 ;  /* 0x0000065438051816 */ /* 0x000fc80000000005 */
[----:B------:R0:W-:Y:S01]  /*2340*/  @P1 SYNCS.ARRIVE.TRANS64.RED.A1T0 RZ, [R5+URZ], RZ ;  /* 0x000000ff05ff19a7 */ /* 0x0001e2000810043f */
[----:B------:R-:W-:-:S13]  /*2350*/  ISETP.GT.U32.AND P1, PT, R23, 0x1, PT ;  /* 0x000000011700780c */ /* 0x000fda0003f24070 */
[----:B0-----:R-:W-:Y:S05]  /*2360*/  @P1 BRA `(.L_x_31) ;  /* 0x0000000000041947 */ /* 0x001fea0003800000 */
[----:B------:R-:W-:Y:S01]  /*2370*/  BPT.TRAP 0x1 ;  /* 0x000000040000795c */ /* 0x000fe20000300000 */
.L_x_31:
[----:B------:R-:W-:Y:S01]  /*2380*/  UIADD3 UR8, UR8, 0x1, URZ ;  /* 0x0000000108087890 */ /* 0x000fe2000fffe03f */
[C---:B------:R-:W-:Y:S01]  /*2390*/  ISETP.GT.AND P2, PT, R0.reuse, 0x1, PT ;  /* 0x000000010000780c */ /* 0x040fe20003f44270 */
[----:B------:R-:W-:Y:S02]  /*23a0*/  VIADD R3, R3, 0x1 ;  /* 0x0000000103037836 */ /* 0x000fe40000000000 */
[----:B------:R-:W-:Y:S01]  /*23b0*/  UISETP.NE.AND UP0, UPT, UR8, 0x7, UPT ;  /* 0x000000070800788c */ /* 0x000fe2000bf05270 */
[----:B------:R-:W-:Y:S02]  /*23c0*/  VIADD R0, R0, 0xffffffff ;  /* 0xffffffff00007836 */ /* 0x000fe40000000000 */
[C---:B------:R-:W-:Y:S01]  /*23d0*/  ISETP.NE.AND P1, PT, R3.reuse, 0x7, PT ;  /* 0x000000070300780c */ /* 0x040fe20003f25270 */
[----:B------:R-:W-:Y:S02]  /*23e0*/  USEL UR4, URZ, 0x1, UP0 ;  /* 0x000000013f047887 */ /* 0x000fe40008000000 */
[----:B------:R-:W-:Y:S01]  /*23f0*/  USEL UR8, UR8, URZ, UP0 ;  /* 0x0000003f08087287 */ /* 0x000fe20008000000 */
[----:B------:R-:W-:-:S03]  /*2400*/  SEL R3, R3, RZ, P1 ;  /* 0x000000ff03037207 */ /* 0x000fc60000800000 */
[----:B------:R-:W-:Y:S01]  /*2410*/  LOP3.LUT R6, R6, UR4, RZ, 0x3c, !PT ;  /* 0x0000000406067c12 */ /* 0x000fe2000f8e3cff */
[----:B------:R-:W-:Y:S07]  /*2420*/  @P2 BRA `(.L_x_32) ;  /* 0xfffffff8009c2947 */ /* 0x000fee000383ffff */
.L_x_25:
[----:B------:R-:W0:Y:S01]  /*2430*/  LDC R0, c[0x0][0x28c] ;  /* 0x0000a300ff007b82 */ /* 0x000e220000000800 */
[----:B------:R-:W-:-:S04]  /*2440*/  IMAD.U32 R3, RZ, RZ, UR49 ;  /* 0x00000031ff037e24 */ /* 0x000fc8000f8e00ff */
[----:B------:R1:W-:Y:S01]  /*2450*/  SYNCS.ARRIVE.TRANS64.A1T0 RZ, [R3+UR48], RZ ;  /* 0x000000ff03ff79a7 */ /* 0x0003e20008100030 */
[----:B0-----:R-:W-:-:S13]  /*2460*/  ISETP.GE.AND P1, PT, R0, 0x1, PT ;  /* 0x000000010000780c */ /* 0x001fda0003f26270 */
[----:B-1----:R-:W-:Y:S05]  /*2470*/  @!P1 BRA `(.L_x_33) ;  /* 0x0000000000509947 */ /* 0x002fea0003800000 */
[----:B------:R-:W-:Y:S05]  /*2480*/  @!P0 BRA `(.L_x_34) ;  /* 0x0000000000048947 */ /* 0x000fea0003800000 */
[----:B------:R-:W-:Y:S01]  /*2490*/  BPT.TRAP 0x1 ;  /* 0x000000040000795c */ /* 0x000fe20000300000 */
.L_x_34:
[----:B------:R-:W-:Y:S01]  /*24a0*/  ISETP.NE.AND P1, PT, R71, RZ, PT ;  /* 0x000000ff4700720c */ /* 0x000fe20003f25270 */
[----:B------:R-:W-:Y:S01]  /*24b0*/  BSSY B0, `(.L_x_35) ;  /* 0x000000e000007945 */ /* 0x000fe20003800000 */
[----:B------:R-:W-:-:S11]  /*24c0*/  ISETP.GT.U32.AND P0, PT, R23, 0x1, PT ;  /* 0x000000011700780c */ /* 0x000fd60003f04070 */
[----:B------:R-:W-:Y:S05]  /*24d0*/  @!P1 BRA `(.L_x_36) ;  /* 0x00000000002c9947 */ /* 0x000fea0003800000 */
[----:B------:R-:W-:-:S04]  /*24e0*/  UIADD3 UR6, UR38, UR42, URZ ;  /* 0x0000002a26067290 */ /* 0x000fc8000fffe03f */
[----:B------:R-:W-:-:S04]  /*24f0*/  UIMAD.WIDE.U32 UR4, UR6, 0x24924925, URZ ;  /* 0x24924925060478a5 */ /* 0x000fc8000f8e003f */
[----:B------:R-:W-:-:S04]  /*2500*/  UIADD3 UR4, UR6, -UR5, URZ ;  /* 0x8000000506047290 */ /* 0x000fc8000fffe03f */
[----:B------:R-:W-:-:S04]  /*2510*/  ULEA.HI UR4, UR4, UR5, URZ, 0x1f ;  /* 0x0000000504047291 */ /* 0x000fc8000f8ff83f */
[----:B------:R-:W-:-:S04]  /*2520*/  USHF.R.U32.HI UR4, URZ, 0x2, UR4 ;  /* 0x000000023f047899 */ /* 0x000fc80008011604 */
[----:B------:R-:W-:-:S04]  /*2530*/  UIMAD UR4, UR4, -0x7, UR6 ;  /* 0xfffffff9040478a4 */ /* 0x000fc8000f8e0206 */
[----:B------:R-:W-:-:S04]  /*2540*/  ULEA UR4, UR4, UR41, 0x3 ;  /* 0x0000002904047291 */ /* 0x000fc8000f8e183f */
[----:B------:R-:W-:-:S06]  /*2550*/  UIADD3 UR4, UR4, 0x38, URZ ;  /* 0x0000003804047890 */ /* 0x000fcc000fffe03f */
[----:B------:R-:W-:-:S05]  /*2560*/  IMAD.U32 R3, RZ, RZ, UR4 ;  /* 0x00000004ff037e24 */ /* 0x000fca000f8e00ff */
[----:B------:R-:W-:-:S04]  /*2570*/  PRMT R0, R56, 0x654, R3 ;  /* 0x0000065438007816 */ /* 0x000fc80000000003 */
[----:B------:R0:W-:Y:S03]  /*2580*/  SYNCS.ARRIVE.TRANS64.RED.A1T0 RZ, [R0+URZ], RZ ;  /* 0x000000ff00ff79a7 */ /* 0x0001e6000810043f */
.L_x_36:
[----:B------:R-:W-:Y:S05]  /*2590*/  BSYNC B0 ;  /* 0x0000000000007941 */ /* 0x000fea0003800000 */
.L_x_35:
[----:B------:R-:W-:Y:S05]  /*25a0*/  @P0 BRA `(.L_x_33) ;  /* 0x0000000000040947 */ /* 0x000fea0003800000 */
[----:B------:R-:W-:Y:S01]  /*25b0*/  BPT.TRAP 0x1 ;  /* 0x000000040000795c */ /* 0x000fe20000300000 */
.L_x_33:
[----:B0-----:R-:W-:Y:S01]  /*25c0*/  SHF.L.U32 R0, R75, 0x1f, RZ ;  /* 0x0000001f4b007819 */ /* 0x001fe200000006ff */
[----:B------:R-:W-:Y:S01]  /*25d0*/  UISETP.GE.U32.AND UP1, UPT, UR47, 0x7, UPT ;  /* 0x000000072f00788c */ /* 0x000fe2000bf26070 */
[----:B------:R-:W-:Y:S01]  /*25e0*/  SHF.R.S32.HI R11, RZ, 0x1f, R19 ;  /* 0x0000001fff0b7819 */ /* 0x000fe20000011413 */
[----:B------:R-:W-:Y:S01]  /*25f0*/  UIADD3 UR38, UR38, UR47, URZ ;  /* 0x0000002f26267290 */ /* 0x000fe2000fffe03f */
[----:B------:R-:W0:Y:S03]  /*2600*/  SYNCS.PHASECHK.TRANS64.TRYWAIT P0, [UR43+0x8], R0 ;  /* 0x00000800ff0075a7 */ /* 0x000e26000800016b */
[----:B------:R-:W-:-:S04]  /*2610*/  UISETP.GT.U32.AND UP0, UPT, UR38, 0x6, UPT ;  /* 0x000000062600788c */ /* 0x000fc8000bf04070 */
[----:B------:R-:W-:Y:S02]  /*2620*/  UISETP.LT.U32.AND UP0, UPT, UR47, 0x7, UP0 ;  /* 0x000000072f00788c */ /* 0x000fe40008701070 */
[----:B------:R-:W-:Y:S02]  /*2630*/  @UP1 UIMAD.WIDE.U32 UR4, UR38, 0x24924925, URZ ;  /* 0x24924925260418a5 */ /* 0x000fe4000f8e003f */
[----:B------:R-:W-:Y:S02]  /*2640*/  USEL UR6, URZ, 0x1, !UP0 ;  /* 0x000000013f067887 */ /* 0x000fe4000c000000 */
[----:B------:R-:W-:Y:S02]  /*2650*/  @UP1 UIADD3 UR4, UR38, -UR5, URZ ;  /* 0x8000000526041290 */ /* 0x000fe4000fffe03f */
[----:B------:R-:W-:Y:S02]  /*2660*/  ULOP3.LUT UR39, UR39, UR6, URZ, 0x3c, !UPT ;  /* 0x0000000627277292 */ /* 0x000fe4000f8e3c3f */
[----:B------:R-:W-:-:S04]  /*2670*/  @UP1 ULEA.HI UR4, UR4, UR5, URZ, 0x1f ;  /* 0x0000000504041291 */ /* 0x000fc8000f8ff83f */
[----:B------:R-:W-:-:S04]  /*2680*/  @UP1 USHF.R.U32.HI UR4, URZ, 0x2, UR4 ;  /* 0x000000023f041899 */ /* 0x000fc80008011604 */
[----:B------:R-:W-:Y:S01]  /*2690*/  @UP1 ULOP3.LUT UR39, UR39, 0x1, UR4, 0x78, !UPT ;  /* 0x0000000127271892 */ /* 0x000fe2000f8e7804 */
[----:B0-----:R-:W-:Y:S11]  /*26a0*/  @!P0 BRA `(.L_x_37) ;  /* 0x0000003c00308947 */ /* 0x001ff60003800000 */
.L_x_130:
[----:B0-----:R-:W-:Y:S01]  /*26b0*/  IMAD.SHL.U32 R3, R22, 0x40, RZ ;  /* 0x0000004016037824 */ /* 0x001fe200078e00ff */
[----:B------:R-:W-:Y:S01]  /*26c0*/  ULDC UR6, c[0x0][0x284] ;  /* 0x0000a10000067ab9 */ /* 0x000fe20000000800 */
[----:B------:R-:W-:Y:S01]  /*26d0*/  IMAD.SHL.U32 R12, R18, 0x40, RZ ;  /* 0x00000040120c7824 */ /* 0x000fe200078e00ff */
[----:B------:R-:W-:Y:S01]  /*26e0*/  ULDC.64 UR4, c[0x0][0x5d0] ;  /* 0x0001740000047ab9 */ /* 0x000fe20000000a00 */
[----:B------:R-:W-:Y:S01]  /*26f0*/  IMAD.WIDE R20, R22, 0x40, R60 ;  /* 0x0000004016147825 */ /* 0x000fe200078e023c */
[----:B------:R-:W-:Y:S01]  /*2700*/  ISETP.GE.AND P0, PT, R3, UR6, PT ;  /* 0x0000000603007c0c */ /* 0x000fe2000bf06270 */
[----:B------:R-:W-:Y:S01]  /*2710*/  ULDC UR6, c[0x0][0x288] ;  /* 0x0000a20000067ab9 */ /* 0x000fe20000000800 */
[----:B------:R-:W-:Y:S01]  /*2720*/  SHF.R.S32.HI R13, RZ, 0x1f, R12 ;  /* 0x0000001fff0d7819 */ /* 0x000fe2000001140c */
[----:B------:R-:W-:Y:S01]  /*2730*/  IMAD R0, R11, UR4, RZ ;  /* 0x000000040b007c24 */ /* 0x000fe2000f8e02ff */
[----:B------:R-:W-:Y:S01]  /*2740*/  ISETP.GE.OR P0, PT, R12, UR6, P0 ;  /* 0x000000060c007c0c */ /* 0x000fe20008706670 */
[----:B------:R-:W-:-:S04]  /*2750*/  IMAD.WIDE.U32 R4, R19, UR4, R62 ;  /* 0x0000000413047c25 */ /* 0x000fc8000f8e003e */
[----:B------:R-:W-:Y:S01]  /*2760*/  IMAD R7, R19, UR5, R0 ;  /* 0x0000000513077c24 */ /* 0x000fe2000f8e0200 */
[----:B------:R-:W-:Y:S01]  /*2770*/  IADD3 R4, P1, R12, R4, RZ ;  /* 0x000000040c047210 */ /* 0x000fe20007f3e0ff */
[----:B------:R-:W-:Y:S02]  /*2780*/  ULDC.64 UR4, c[0x0][0x5c8] ;  /* 0x0001720000047ab9 */ /* 0x000fe40000000a00 */
[----:B------:R-:W-:Y:S01]  /*2790*/  IMAD R9, R21, UR4, RZ ;  /* 0x0000000415097c24 */ /* 0x000fe2000f8e02ff */
[----:B------:R-:W-:-:S03]  /*27a0*/  IADD3.X R5, R13, R5, R7, P1, !PT ;  /* 0x000000050d057210 */ /* 0x000fc60000ffe407 */
[C---:B------:R-:W-:Y:S02]  /*27b0*/  IMAD R9, R20.reuse, UR5, R9 ;  /* 0x0000000514097c24 */ /* 0x040fe4000f8e0209 */
[----:B------:R-:W-:Y:S01]  /*27c0*/  IMAD.WIDE.U32 R72, R20, UR4, R4 ;  /* 0x0000000414487c25 */ /* 0x000fe2000f8e0004 */
[----:B------:R-:W-:Y:S06]  /*27d0*/  @P0 BRA `(.L_x_38) ;  /* 0x0000002000540947 */ /* 0x000fec0003800000 */
[----:B-----5:R-:W-:Y:S01]  /*27e0*/  FSETP.NEU.AND P1, PT, R58, RZ, PT ;  /* 0x000000ff3a00720b */ /* 0x020fe20003f2d000 */
[----:B------:R-:W-:Y:S01]  /*27f0*/  IMAD.IADD R18, R67, 0x1, -R12 ;  /* 0x0000000143127824 */ /* 0x000fe200078e0a0c */
[----:B------:R-:W-:Y:S01]  /*2800*/  BSSY B0, `(.L_x_38) ;  /* 0x0000212000007945 */ /* 0x000fe20003800000 */
[----:B------:R-:W-:Y:S02]  /*2810*/  IMAD.IADD R0, R70, 0x1, -R3 ;  /* 0x0000000146007824 */ /* 0x000fe400078e0a03 */
[----:B------:R-:W-:Y:S01]  /*2820*/  IMAD.IADD R83, R73, 0x1, R9 ;  /* 0x0000000149537824 */ /* 0x000fe200078e0209 */
[----:B------:R-:W-:-:S04]  /*2830*/  ISETP.GT.AND P0, PT, R18, RZ, PT ;  /* 0x000000ff1200720c */ /* 0x000fc80003f04270 */
[----:B------:R-:W-:-:S03]  /*2840*/  ISETP.GT.AND P3, PT, R0, RZ, P0 ;  /* 0x000000ff0000720c */ /* 0x000fc60000764270 */
[----:B------:R-:W-:Y:S10]  /*2850*/  @!P1 BRA `(.L_x_39) ;  /* 0x0000001400d89947 */ /* 0x000ff40003800000 */
[----:B------:R-:W0:Y:S01]  /*2860*/  LDC.64 R76, c[0x0][0x5b8] ;  /* 0x00016e00ff4c7b82 */ /* 0x000e220000000a00 */
[----:B------:R-:W-:-:S07]  /*2870*/  ULDC.64 UR4, c[0x0][0x5c0] ;  /* 0x0001700000047ab9 */ /* 0x000fce0000000a00 */
[----:B------:R-:W1:Y:S08]  /*2880*/  LDC.64 R78, c[0x0][0x5b0] ;  /* 0x00016c00ff4e7b82 */ /* 0x000e700000000a00 */
[----:B------:R-:W2:Y:S01]  /*2890*/  LDC.64 R80, c[0x0][0x5a8] ;  /* 0x00016a00ff507b82 */ /* 0x000ea20000000a00 */
[-C--:B0-----:R-:W-:Y:S02]  /*28a0*/  IMAD R6, R11, R76.reuse, RZ ;  /* 0x0000004c0b067224 */ /* 0x081fe400078e02ff */
[----:B------:R-:W-:-:S04]  /*28b0*/  IMAD.WIDE.U32 R4, R19, R76, R62 ;  /* 0x0000004c13047225 */ /* 0x000fc800078e003e */
[----:B------:R-:W-:Y:S01]  /*28c0*/  IMAD R73, R19, R77, R6 ;  /* 0x0000004d13497224 */ /* 0x000fe200078e0206 */
[----:B------:R-:W-:Y:S01]  /*28d0*/  IADD3 R8, P1, R12, R4, RZ ;  /* 0x000000040c087210 */ /* 0x000fe20007f3e0ff */
[----:B-1----:R-:W-:-:S03]  /*28e0*/  IMAD R3, R21, R78, RZ ;  /* 0x0000004e15037224 */ /* 0x002fc600078e02ff */
[----:B------:R-:W-:Y:S01]  /*28f0*/  IADD3.X R9, R13, R5, R73, P1, !PT ;  /* 0x000000050d097210 */ /* 0x000fe20000ffe449 */
[C---:B------:R-:W-:Y:S02]  /*2900*/  IMAD R77, R20.reuse, R79, R3 ;  /* 0x0000004f144d7224 */ /* 0x040fe400078e0203 */
[----:B------:R-:W-:-:S04]  /*2910*/  IMAD.WIDE.U32 R4, R20, R78, R8 ;  /* 0x0000004e14047225 */ /* 0x000fc800078e0008 */
[----:B------:R-:W-:Y:S01]  /*2920*/  IMAD.IADD R3, R5, 0x1, R77 ;  /* 0x0000000105037824 */ /* 0x000fe200078e024d */
[----:B--2---:R-:W-:-:S04]  /*2930*/  LEA R10, P1, R4, R80, 0x1 ;  /* 0x00000050040a7211 */ /* 0x004fc800078208ff */
[----:B------:R-:W-:-:S05]  /*2940*/  LEA.HI.X R11, R4, R81, R3, 0x1, P1 ;  /* 0x00000051040b7211 */ /* 0x000fca00008f0c03 */
[----:B------:R0:W2:Y:S01]  /*2950*/  @P3 LDG.E.LTC128B.U16 R3, desc[UR36][R10.64] ;  /* 0x000000240a033981 */ /* 0x0000a2000c1e1520 */
[----:B------:R-:W-:Y:S01]  /*2960*/  IMAD.WIDE.U32 R4, R20, R78, R12 ;  /* 0x0000004e14047225 */ /* 0x000fe200078e000c */
[----:B------:R-:W-:Y:S02]  /*2970*/  BSSY B1, `(.L_x_40) ;  /* 0x0000014000017945 */ /* 0x000fe40003800000 */
[----:B------:R-:W-:-:S04]  /*2980*/  IADD3 R14, P1, R62, R4, RZ ;  /* 0x000000043e0e7210 */ /* 0x000fc80007f3e0ff */
[----:B------:R-:W-:Y:S01]  /*2990*/  IADD3.X R15, R63, R77, R5, P1, !PT ;  /* 0x0000004d3f0f7210 */ /* 0x000fe20000ffe405 */
[----:B0-----:R-:W-:Y:S01]  /*29a0*/  IMAD.SHL.U32 R10, R78, 0x8, RZ ;  /* 0x000000084e0a7824 */ /* 0x001fe200078e00ff */
[----:B------:R-:W-:Y:S02]  /*29b0*/  LEA R6, P1, R72, UR4, 0x1 ;  /* 0x0000000448067c11 */ /* 0x000fe4000f8208ff */
[----:B------:R-:W-:Y:S01]  /*29c0*/  SHF.L.U64.HI R11, R78, 0x3, R79 ;  /* 0x000000034e0b7819 */ /* 0x000fe2000001024f */
[----:B------:R-:W-:-:S04]  /*29d0*/  IMAD.WIDE.U32 R14, R19, R76, R14 ;  /* 0x0000004c130e7225 */ /* 0x000fc800078e000e */
[----:B------:R-:W-:Y:S01]  /*29e0*/  IMAD.IADD R5, R73, 0x1, R15 ;  /* 0x0000000149057824 */ /* 0x000fe200078e020f */
[----:B------:R-:W-:-:S04]  /*29f0*/  LEA R4, P4, R14, R80, 0x1 ;  /* 0x000000500e047211 */ /* 0x000fc800078808ff */
[----:B------:R-:W-:Y:S01]  /*2a00*/  LEA.HI.X R5, R14, R81, R5, 0x1, P4 ;  /* 0x000000510e057211 */ /* 0x000fe200020f0c05 */
[----:B--2---:R-:W-:-:S04]  /*2a10*/  IMAD.U32 R7, R3, 0x10000, RZ ;  /* 0x0001000003077824 */ /* 0x004fc800078e00ff */
[----:B------:R-:W-:-:S04]  /*2a20*/  FMUL R7, R7, R58 ;  /* 0x0000003a07077220 */ /* 0x000fc80000400000 */
[----:B------:R-:W-:Y:S01]  /*2a30*/  FFMA R24, R24, R57, R7 ;  /* 0x0000003918187223 */ /* 0x000fe20000000007 */
[----:B------:R-:W-:Y:S02]  /*2a40*/  LEA.HI.X R7, R72, UR5, R83, 0x1, P1 ;  /* 0x0000000548077c11 */ /* 0x000fe400088f0c53 */
[----:B------:R-:W-:Y:S02]  /*2a50*/  ISETP.GT.AND P1, PT, R18, 0x1, PT ;  /* 0x000000011200780c */ /* 0x000fe40003f24270 */
[----:B------:R-:W-:Y:S02]  /*2a60*/  F2FP.BF16.F32.PACK_AB R24, RZ, R24 ;  /* 0x00000018ff18723e */ /* 0x000fe400000010ff */
[----:B------:R-:W-:-:S03]  /*2a70*/  ISETP.GT.AND P2, PT, R0, RZ, P1 ;  /* 0x000000ff0000720c */ /* 0x000fc60000f44270 */
[----:B------:R0:W-:Y:S10]  /*2a80*/  @P3 STG.E.U16 desc[UR36][R6.64], R24 ;  /* 0x0000001806003986 */ /* 0x0001f4000c101524 */
[----:B------:R-:W-:Y:S05]  /*2a90*/  @!P2 BRA `(.L_x_41) ;  /* 0x000000000004a947 */ /* 0x000fea0003800000 */
[----:B------:R1:W5:Y:S02]  /*2aa0*/  LDG.E.LTC128B.U16 R3, desc[UR36][R4.64+0x2] ;  /* 0x0000022404037981 */ /* 0x000364000c1e1520 */
.L_x_41:
[----:B------:R-:W-:Y:S05]  /*2ab0*/  BSYNC B1 ;  /* 0x0000000000017941 */ /* 0x000fea0003800000 */
.L_x_40:
[----:B------:R-:W-:Y:S01]  /*2ac0*/  IMAD.WIDE.U32 R10, R20, R78, R10 ;  /* 0x0000004e140a7225 */ /* 0x000fe200078e000a */
[----:B------:R-:W-:Y:S02]  /*2ad0*/  ISETP.GT.AND P0, PT, R0, 0x8, P0 ;  /* 0x000000080000780c */ /* 0x000fe40000704270 */
[C---:B-----5:R-:W-:Y:S01]  /*2ae0*/  PRMT R20, R3.reuse, 0x7610, R20 ;  /* 0x0000761003147816 */ /* 0x060fe20000000014 */
[----:B------:R-:W-:Y:S01]  /*2af0*/  IMAD.U32 R15, R3, 0x10000, RZ ;  /* 0x00010000030f7824 */ /* 0x000fe200078e00ff */
[----:B------:R-:W-:Y:S01]  /*2b00*/  IADD3 R8, P3, R8, R10, RZ ;  /* 0x0000000a08087210 */ /* 0x000fe20007f7e0ff */
[----:B------:R-:W-:Y:S02]  /*2b10*/  IMAD.IADD R77, R77, 0x1, R11 ;  /* 0x000000014d4d7824 */ /* 0x000fe400078e020b */
[----:B------:R-:W-:Y:S02]  /*2b20*/  FMUL R14, R15, R58 ;  /* 0x0000003a0f0e7220 */ /* 0x000fe40000400000 */
[----:B------:R-:W-:-:S02]  /*2b30*/  IMAD.X R9, R77, 0x1, R9, P3 ;  /* 0x000000014d097824 */ /* 0x000fc400018e0609 */
[----:B------:R-:W-:Y:S01]  /*2b40*/  FFMA R25, R25, R57, R14 ;  /* 0x0000003919197223 */ /* 0x000fe2000000000e */
[----:B------:R-:W-:-:S04]  /*2b50*/  LEA R14, P3, R8, R80, 0x1 ;  /* 0x00000050080e7211 */ /* 0x000fc800078608ff */
[----:B------:R-:W-:Y:S02]  /*2b60*/  F2FP.BF16.F32.PACK_AB R25, RZ, R25 ;  /* 0x00000019ff19723e */ /* 0x000fe400000010ff */
[----:B------:R-:W-:-:S03]  /*2b70*/  LEA.HI.X R15, R8, R81, R9, 0x1, P3 ;  /* 0x00000051080f7211 */ /* 0x000fc600018f0c09 */
[----:B------:R2:W-:Y:S04]  /*2b80*/  @P2 STG.E.U16 desc[UR36][R6.64+0x2], R25 ;  /* 0x0000021906002986 */ /* 0x0005e8000c101524 */
[----:B------:R-:W3:Y:S01]  /*2b90*/  @P0 LDG.E.LTC128B.U16 R20, desc[UR36][R14.64] ;  /* 0x000000240e140981 */ /* 0x000ee2000c1e1520 */
[----:B------:R-:W-:Y:S01]  /*2ba0*/  IADD3 R12, P2, P3, R62, R10, R12 ;  /* 0x0000000a3e0c7210 */ /* 0x000fe20007b5e00c */
[----:B------:R-:W-:Y:S01]  /*2bb0*/  BSSY B1, `(.L_x_42) ;  /* 0x0000011000017945 */ /* 0x000fe20003800000 */
[----:B------:R-:W-:Y:S02]  /*2bc0*/  SHF.L.U64.HI R11, R59, 0x1, R64 ;  /* 0x000000013b0b7819 */ /* 0x000fe40000010240 */
[----:B------:R-:W-:Y:S02]  /*2bd0*/  IADD3.X R13, R63, R77, R13, P2, P3 ;  /* 0x0000004d3f0d7210 */ /* 0x000fe400017e640d */
[----:B------:R-:W-:-:S02]  /*2be0*/  LEA R10, P2, R59, R6, 0x1 ;  /* 0x000000063b0a7211 */ /* 0x000fc400078408ff */
[----:B------:R-:W-:Y:S01]  /*2bf0*/  ISETP.GT.AND P1, PT, R0, 0x8, P1 ;  /* 0x000000080000780c */ /* 0x000fe20000f24270 */
[----:B------:R-:W-:-:S04]  /*2c00*/  IMAD.WIDE.U32 R12, R19, R76, R12 ;  /* 0x0000004c130c7225 */ /* 0x000fc800078e000c */
[----:B------:R-:W-:Y:S01]  /*2c10*/  IMAD.X R11, R11, 0x1, R7, P2 ;  /* 0x000000010b0b7824 */ /* 0x000fe200010e0607 */
[----:B------:R-:W-:Y:S01]  /*2c20*/  LEA R8, P3, R12, R80, 0x1 ;  /* 0x000000500c087211 */ /* 0x000fe200078608ff */
[----:B------:R-:W-:-:S05]  /*2c30*/  IMAD.IADD R9, R73, 0x1, R13 ;  /* 0x0000000149097824 */ /* 0x000fca00078e020d */
[----:B------:R-:W-:Y:S01]  /*2c40*/  LEA.HI.X R9, R12, R81, R9, 0x1, P3 ;  /* 0x000000510c097211 */ /* 0x000fe200018f0c09 */
[----:B---3--:R-:W-:-:S04]  /*2c50*/  IMAD.U32 R3, R20, 0x10000, RZ ;  /* 0x0001000014037824 */ /* 0x008fc800078e00ff */
[----:B------:R-:W-:-:S04]  /*2c60*/  FMUL R3, R3, R58 ;  /* 0x0000003a03037220 */ /* 0x000fc80000400000 */
[----:B------:R-:W-:-:S05]  /*2c70*/  FFMA R3, R26, R57, R3 ;  /* 0x000000391a037223 */ /* 0x000fca0000000003 */
[----:B------:R-:W-:-:S05]  /*2c80*/  F2FP.BF16.F32.PACK_AB R3, RZ, R3 ;  /* 0x00000003ff03723e */ /* 0x000fca00000010ff */
[----:B------:R2:W-:Y:S01]  /*2c90*/  @P0 STG.E.U16 desc[UR36][R10.64], R3 ;  /* 0x000000030a000986 */ /* 0x0005e2000c101524 */
[----:B------:R-:W-:Y:S05]  /*2ca0*/  @!P1 BRA `(.L_x_43) ;  /* 0x0000000000049947 */ /* 0x000fea0003800000 */
[----:B------:R3:W5:Y:S02]  /*2cb0*/  LDG.E.LTC128B.U16 R20, desc[UR36][R8.64+0x2] ;  /* 0x0000022408147981 */ /* 0x000764000c1e1520 */
.L_x_43:
[----:B------:R-:W-:Y:S05]  /*2cc0*/  BSYNC B1 ;  /* 0x0000000000017941 */ /* 0x000fea0003800000 */
.L_x_42:
[----:B--2--5:R-:W-:Y:S01]  /*2cd0*/  IMAD.U32 R3, R20, 0x10000, RZ ;  /* 0x0001000014037824 */ /* 0x024fe200078e00ff */
[----:B------:R-:W-:Y:S01]  /*2ce0*/  ISETP.GT.AND P0, PT, R18, 0x8, PT ;  /* 0x000000081200780c */ /* 0x000fe20003f04270 */
[----:B------:R-:W-:Y:S02]  /*2cf0*/  BSSY B1, `(.L_x_44) ;  /* 0x0000008000017945 */ /* 0x000fe40003800000 */
[----:B------:R-:W-:Y:S01]  /*2d00*/  FMUL R12, R3, R58 ;  /* 0x0000003a030c7220 */ /* 0x000fe20000400000 */
[----:B------:R-:W-:-:S03]  /*2d10*/  ISETP.GT.AND P2, PT, R0, RZ, P0 ;  /* 0x000000ff0000720c */ /* 0x000fc60000744270 */
[----:B------:R-:W-:-:S05]  /*2d20*/  FFMA R12, R27, R57, R12 ;  /* 0x000000391b0c7223 */ /* 0x000fca000000000c */
[----:B------:R-:W-:-:S05]  /*2d30*/  F2FP.BF16.F32.PACK_AB R12, RZ, R12 ;  /* 0x0000000cff0c723e */ /* 0x000fca00000010ff */
[----:B------:R2:W-:Y:S01]  /*2d40*/  @P1 STG.E.U16 desc[UR36][R10.64+0x2], R12 ;  /* 0x0000020c0a001986 */ /* 0x0005e2000c101524 */
[----:B------:R-:W-:Y:S05]  /*2d50*/  @!P2 BRA `(.L_x_45) ;  /* 0x000000000004a947 */ /* 0x000fea0003800000 */
[----:B------:R4:W5:Y:S02]  /*2d60*/  LDG.E.LTC128B.U16 R20, desc[UR36][R4.64+0x10] ;  /* 0x0000102404147981 */ /* 0x000964000c1e1520 */
.L_x_45:
[----:B------:R-:W-:Y:S05]  /*2d70*/  BSYNC B1 ;  /* 0x0000000000017941 */ /* 0x000fea0003800000 */
.L_x_44:
[----:B-----5:R-:W-:Y:S01]  /*2d80*/  IMAD.U32 R3, R20, 0x10000, RZ ;  /* 0x0001000014037824 */ /* 0x020fe200078e00ff */
        /* <DEDUP_REMOVED lines=9> */
.L_x_47:
[----:B------:R-:W-:Y:S05]  /*2e20*/  BSYNC B1 ;  /* 0x0000000000017941 */ /* 0x000fea0003800000 */
.L_x_46:
[----:B0----5:R-:W-:Y:S01]  /*2e30*/  IMAD.U32 R3, R20, 0x10000, RZ ;  /* 0x0001000014037824 */ /* 0x021fe200078e00ff */
[----:B------:R-:W-:Y:S01]  /*2e40*/  ISETP.GT.AND P0, PT, R0, 0x8, P0 ;  /* 0x000000080000780c */ /* 0x000fe20000704270 */
[----:B------:R-:W-:Y:S02]  /*2e50*/  BSSY B1, `(.L_x_48) ;  /* 0x0000007000017945 */ /* 0x000fe40003800000 */
[----:B--2---:R-:W-:-:S04]  /*2e60*/  FMUL R12, R3, R58 ;  /* 0x0000003a030c7220 */ /* 0x004fc80000400000 */
[----:B------:R-:W-:-:S05]  /*2e70*/  FFMA R12, R29, R57, R12 ;  /* 0x000000391d0c7223 */ /* 0x000fca000000000c */
[----:B------:R-:W-:-:S05]  /*2e80*/  F2FP.BF16.F32.PACK_AB R12, RZ, R12 ;  /* 0x0000000cff0c723e */ /* 0x000fca00000010ff */
[----:B------:R0:W-:Y:S01]  /*2e90*/  @P3 STG.E.U16 desc[UR36][R6.64+0x12], R12 ;  /* 0x0000120c06003986 */ /* 0x0001e2000c101524 */
[----:B------:R-:W-:Y:S05]  /*2ea0*/  @!P0 BRA `(.L_x_49) ;  /* 0x0000000000048947 */ /* 0x000fea0003800000 */
[----:B------:R2:W5:Y:S02]  /*2eb0*/  LDG.E.LTC128B.U16 R20, desc[UR36][R8.64+0x10] ;  /* 0x0000102408147981 */ /* 0x000564000c1e1520 */
.L_x_49:
[----:B------:R-:W-:Y:S05]  /*2ec0*/  BSYNC B1 ;  /* 0x0000000000017941 */ /* 0x000fea0003800000 */
.L_x_48:
[----:B-----5:R-:W-:Y:S01]  /*2ed0*/  IMAD.U32 R3, R20, 0x10000, RZ ;  /* 0x0001000014037824 */ /* 0x020fe200078e00ff */
[----:B------:R-:W-:Y:S01]  /*2ee0*/  ISETP.GT.AND P1, PT, R0, 0x8, P1 ;  /* 0x000000080000780c */ /* 0x000fe20000f24270 */
[----:B------:R-:W-:Y:S02]  /*2ef0*/  BSSY B1, `(.L_x_50) ;  /* 0x0000007000017945 */ /* 0x000fe40003800000 */
[----:B------:R-:W-:-:S04]  /*2f00*/  FMUL R3, R3, R58 ;  /* 0x0000003a03037220 */ /* 0x000fc80000400000 */
[----:B------:R-:W-:-:S05]  /*2f10*/  FFMA R3, R30, R57, R3 ;  /* 0x000000391e037223 */ /* 0x000fca0000000003 */
[----:B------:R-:W-:-:S05]  /*2f20*/  F2FP.BF16.F32.PACK_AB R3, RZ, R3 ;  /* 0x00000003ff03723e */ /* 0x000fca00000010ff */
[----:B------:R0:W-:Y:S01]  /*2f30*/  @P0 STG.E.U16 desc[UR36][R10.64+0x10], R3 ;  /* 0x000010030a000986 */ /* 0x0001e2000c101524 */
[----:B------:R-:W-:Y:S05]  /*2f40*/  @!P1 BRA `(.L_x_51) ;  /* 0x0000000000049947 */ /* 0x000fea0003800000 */
[----:B------:R0:W5:Y:S02]  /*2f50*/  LDG.E.LTC128B.U16 R20, desc[UR36][R8.64+0x12] ;  /* 0x0000122408147981 */ /* 0x000164000c1e1520 */
.L_x_51:
[----:B------:R-:W-:Y:S05]  /*2f60*/  BSYNC B1 ;  /* 0x0000000000017941 */ /* 0x000fea0003800000 */
.L_x_50:
[----:B0----5:R-:W-:Y:S01]  /*2f70*/  IMAD.U32 R3, R20, 0x10000, RZ ;  /* 0x0001000014037824 */ /* 0x021fe200078e00ff */
        /* <DEDUP_REMOVED lines=9> */
.L_x_53:
[----:B------:R-:W-:Y:S05]  /*3010*/  BSYNC B1 ;  /* 0x0000000000017941 */ /* 0x000fea0003800000 */
.L_x_52:
        /* <DEDUP_REMOVED lines=10> */
.L_x_55:
[----:B------:R-:W-:Y:S05]  /*30c0*/  BSYNC B1 ;  /* 0x0000000000017941 */ /* 0x000fea0003800000 */
.L_x_54:
[----:B0----5:R-:W-:Y:S01]  /*30d0*/  IMAD.U32 R3, R20, 0x10000, RZ ;  /* 0x0001000014037824 */ /* 0x021fe200078e00ff */
        /* <DEDUP_REMOVED lines=8> */
.L_x_57:
[----:B------:R-:W-:Y:S05]  /*3160*/  BSYNC B1 ;  /* 0x0000000000017941 */ /* 0x000fea0003800000 */
.L_x_56:
        /* <DEDUP_REMOVED lines=9> */
.L_x_59:
[----:B------:R-:W-:Y:S05]  /*3200*/  BSYNC B1 ;  /* 0x0000000000017941 */ /* 0x000fea0003800000 */
.L_x_58:
        /* <DEDUP_REMOVED lines=10> */
.L_x_61:
[----:B------:R-:W-:Y:S05]  /*32b0*/  BSYNC B1 ;  /* 0x0000000000017941 */ /* 0x000fea0003800000 */
.L_x_60:
        /* <DEDUP_REMOVED lines=10> */
.L_x_63:
[----:B------:R-:W-:Y:S05]  /*3360*/  BSYNC B1 ;  /* 0x0000000000017941 */ /* 0x000fea0003800000 */
.L_x_62:
        /* <DEDUP_REMOVED lines=9> */
.L_x_65:
[----:B------:R-:W-:Y:S05]  /*3400*/  BSYNC B1 ;  /* 0x0000000000017941 */ /* 0x000fea0003800000 */
.L_x_64:
        /* <DEDUP_REMOVED lines=9> */
.L_x_67:
[----:B------:R-:W-:Y:S05]  /*34a0*/  BSYNC B1 ;  /* 0x0000000000017941 */ /* 0x000fea0003800000 */
.L_x_66:
        /* <DEDUP_REMOVED lines=10> */
.L_x_69:
[----:B------:R-:W-:Y:S05]  /*3550*/  BSYNC B1 ;  /* 0x0000000000017941 */ /* 0x000fea0003800000 */
.L_x_68:
        /* <DEDUP_REMOVED lines=10> */
.L_x_71:
[----:B------:R-:W-:Y:S05]  /*3600*/  BSYNC B1 ;  /* 0x0000000000017941 */ /* 0x000fea0003800000 */
.L_x_70:
        /* <DEDUP_REMOVED lines=9> */
.L_x_73:
[----:B------:R-:W-:Y:S05]  /*36a0*/  BSYNC B1 ;  /* 0x0000000000017941 */ /* 0x000fea0003800000 */
.L_x_72:
        /* <DEDUP_REMOVED lines=9> */
.L_x_75:
[----:B------:R-:W-:Y:S05]  /*3740*/  BSYNC B1 ;  /* 0x0000000000017941 */ /* 0x000fea0003800000 */
.L_x_74:
        /* <DEDUP_REMOVED lines=10> */
.L_x_77:
[----:B------:R-:W-:Y:S05]  /*37f0*/  BSYNC B1 ;  /* 0x0000000000017941 */ /* 0x000fea0003800000 */
.L_x_76:
        /* <DEDUP_REMOVED lines=10> */
.L_x_79:
[----:B------:R-:W-:Y:S05]  /*38a0*/  BSYNC B1 ;  /* 0x0000000000017941 */ /* 0x000fea0003800000 */
.L_x_78:
        /* <DEDUP_REMOVED lines=9> */
.L_x_81:
[----:B------:R-:W-:Y:S05]  /*3940*/  BSYNC B1 ;  /* 0x0000000000017941 */ /* 0x000fea0003800000 */
.L_x_80:
        /* <DEDUP_REMOVED lines=9> */
.L_x_83:
[----:B------:R-:W-:Y:S05]  /*39e0*/  BSYNC B1 ;  /* 0x0000000000017941 */ /* 0x000fea0003800000 */
.L_x_82:
        /* <DEDUP_REMOVED lines=10> */
.L_x_85:
[----:B------:R-:W-:Y:S05]  /*3a90*/  BSYNC B1 ;  /* 0x0000000000017941 */ /* 0x000fea0003800000 */
.L_x_84:
        /* <DEDUP_REMOVED lines=10> */
.L_x_87:
[----:B------:R-:W-:Y:S05]  /*3b40*/  BSYNC B1 ;  /* 0x0000000000017941 */ /* 0x000fea0003800000 */
.L_x_86:
        /* <DEDUP_REMOVED lines=9> */
.L_x_89:
[----:B------:R-:W-:Y:S05]  /*3be0*/  BSYNC B1 ;  /* 0x0000000000017941 */ /* 0x000fea0003800000 */
.L_x_88:
        /* <DEDUP_REMOVED lines=9> */
.L_x_91:
[----:B------:R-:W-:Y:S05]  /*3c80*/  BSYNC B1 ;  /* 0x0000000000017941 */ /* 0x000fea0003800000 */
.L_x_90:
        /* <DEDUP_REMOVED lines=10> */
.L_x_93:
[----:B------:R-:W-:Y:S05]  /*3d30*/  BSYNC B1 ;  /* 0x0000000000017941 */ /* 0x000fea0003800000 */
.L_x_92:
        /* <DEDUP_REMOVED lines=10> */
.L_x_95:
[----:B------:R-:W-:Y:S05]  /*3de0*/  BSYNC B1 ;  /* 0x0000000000017941 */ /* 0x000fea0003800000 */
.L_x_94:
[----:B0----5:R-:W-:Y:S01]  /*3df0*/  IMAD.U32 R3, R20, 0x10000, RZ ;  /* 0x0001000014037824 */ /* 0x021fe200078e00ff */
[----:B------:R-:W-:Y:S01]  /*3e00*/  ISETP.GT.AND P0, PT, R0, 0x8, P0 ;  /* 0x000000080000780c */ /* 0x000fe20000704270 */
[----:B------:R-:W-:Y:S02]  /*3e10*/  BSSY B1, `(.L_x_96) ;  /* 0x0000007000017945 */ /* 0x000fe40003800000 */
[----:B-1--4-:R-:W-:-:S04]  /*3e20*/  FMUL R4, R3, R58 ;  /* 0x0000003a03047220 */ /* 0x012fc80000400000 */
[----:B------:R-:W-:-:S05]  /*3e30*/  FFMA R4, R53, R57, R4 ;  /* 0x0000003935047223 */ /* 0x000fca0000000004 */
[----:B------:R-:W-:-:S05]  /*3e40*/  F2FP.BF16.F32.PACK_AB R4, RZ, R4 ;  /* 0x00000004ff04723e */ /* 0x000fca00000010ff */
[----:B------:R0:W-:Y:S01]  /*3e50*/  @P3 STG.E.U16 desc[UR36][R6.64+0x72], R4 ;  /* 0x0000720406003986 */ /* 0x0001e2000c101524 */
[----:B------:R-:W-:Y:S05]  /*3e60*/  @!P0 BRA `(.L_x_97) ;  /* 0x0000000000048947 */ /* 0x000fea0003800000 */
[----:B------:R1:W5:Y:S02]  /*3e70*/  LDG.E.LTC128B.U16 R20, desc[UR36][R8.64+0x70] ;  /* 0x0000702408147981 */ /* 0x000364000c1e1520 */
.L_x_97:
[----:B------:R-:W-:Y:S05]  /*3e80*/  BSYNC B1 ;  /* 0x0000000000017941 */ /* 0x000fea0003800000 */
.L_x_96:
[----:B-----5:R-:W-:Y:S01]  /*3e90*/  IMAD.U32 R3, R20, 0x10000, RZ ;  /* 0x0001000014037824 */ /* 0x020fe200078e00ff */
[----:B------:R-:W-:Y:S01]  /*3ea0*/  ISETP.GT.AND P1, PT, R0, 0x8, P1 ;  /* 0x000000080000780c */ /* 0x000fe20000f24270 */
[----:B0-----:R-:W-:Y:S01]  /*3eb0*/  @P0 IMAD.MOV.U32 R4, RZ, RZ, R10 ;  /* 0x000000ffff040224 */ /* 0x001fe200078e000a */
[----:B------:R-:W-:Y:S01]  /*3ec0*/  BSSY B1, `(.L_x_98) ;  /* 0x0000008000017945 */ /* 0x000fe20003800000 */
[----:B------:R-:W-:Y:S01]  /*3ed0*/  FMUL R3, R3, R58 ;  /* 0x0000003a03037220 */ /* 0x000fe20000400000 */
[----:B------:R-:W-:-:S03]  /*3ee0*/  @P0 IMAD.MOV.U32 R5, RZ, RZ, R11 ;  /* 0x000000ffff050224 */ /* 0x000fc600078e000b */
[----:B------:R-:W-:-:S05]  /*3ef0*/  FFMA R3, R54, R57, R3 ;  /* 0x0000003936037223 */ /* 0x000fca0000000003 */
[----:B------:R-:W-:-:S05]  /*3f00*/  F2FP.BF16.F32.PACK_AB R3, RZ, R3 ;  /* 0x00000003ff03723e */ /* 0x000fca00000010ff */
[----:B------:R0:W-:Y:S01]  /*3f10*/  @P0 STG.E.U16 desc[UR36][R4.64+0x70], R3 ;  /* 0x0000700304000986 */ /* 0x0001e2000c101524 */
[----:B------:R-:W-:Y:S05]  /*3f20*/  @!P1 BRA `(.L_x_99) ;  /* 0x0000000000049947 */ /* 0x000fea0003800000 */
[----:B------:R4:W5:Y:S02]  /*3f30*/  LDG.E.LTC128B.U16 R20, desc[UR36][R8.64+0x72] ;  /* 0x0000722408147981 */ /* 0x000964000c1e1520 */
.L_x_99:
[----:B------:R-:W-:Y:S05]  /*3f40*/  BSYNC B1 ;  /* 0x0000000000017941 */ /* 0x000fea0003800000 */
.L_x_98:
[----:B------:R-:W-:Y:S05]  /*3f50*/  @!P1 BRA `(.L_x_100) ;  /* 0x0000000800709947 */ /* 0x000fea0003800000 */
[----:B0----5:R-:W-:-:S04]  /*3f60*/  IMAD.U32 R3, R20, 0x10000, RZ ;  /* 0x0001000014037824 */ /* 0x021fc800078e00ff */
[----:B------:R-:W-:-:S04]  /*3f70*/  FMUL R0, R3, R58 ;  /* 0x0000003a03007220 */ /* 0x000fc80000400000 */
[----:B------:R-:W-:-:S05]  /*3f80*/  FFMA R0, R55, R57, R0 ;  /* 0x0000003937007223 */ /* 0x000fca0000000000 */
[----:B------:R-:W-:-:S05]  /*3f90*/  F2FP.BF16.F32.PACK_AB R0, RZ, R0 ;  /* 0x00000000ff00723e */ /* 0x000fca00000010ff */
[----:B------:R0:W-:Y:S01]  /*3fa0*/  STG.E.U16 desc[UR36][R10.64+0x72], R0 ;  /* 0x000072000a007986 */ /* 0x0001e2000c101524 */
[----:B------:R-:W-:Y:S05]  /*3fb0*/  BRA `(.L_x_100) ;  /* 0x0000000800587947 */ /* 0x000fea0003800000 */
.L_x_39:
[----:B------:R-:W-:Y:S01]  /*3fc0*/  ISETP.GT.AND P2, PT, R18, 0x1, PT ;  /* 0x000000011200780c */ /* 0x000fe20003f44270 */
[----:B------:R-:W-:Y:S01]  /*3fd0*/  ULDC.64 UR4, c[0x0][0x5c0] ;  /* 0x0001700000047ab9 */ /* 0x000fe20000000a00 */
[-C--:B------:R-:W-:Y:S01]  /*3fe0*/  FMUL R24, R24, R57.reuse ;  /* 0x0000003918187220 */ /* 0x080fe20000400000 */
[-C--:B------:R-:W-:Y:S01]  /*3ff0*/  FMUL R25, R25, R57.reuse ;  /* 0x0000003919197220 */ /* 0x080fe20000400000 */
[----:B------:R-:W-:Y:S01]  /*4000*/  ISETP.GT.AND P1, PT, R0, RZ, P2 ;  /* 0x000000ff0000720c */ /* 0x000fe20001724270 */
[-C--:B------:R-:W-:Y:S01]  /*4010*/  FMUL R26, R26, R57.reuse ;  /* 0x000000391a1a7220 */ /* 0x080fe20000400000 */
[----:B------:R-:W-:Y:S01]  /*4020*/  LEA R4, P4, R72, UR4, 0x1 ;  /* 0x0000000448047c11 */ /* 0x000fe2000f8808ff */
[-C--:B------:R-:W-:Y:S01]  /*4030*/  FMUL R27, R27, R57.reuse ;  /* 0x000000391b1b7220 */ /* 0x080fe20000400000 */
[----:B------:R-:W-:Y:S01]  /*4040*/  F2FP.BF16.F32.PACK_AB R24, RZ, R24 ;  /* 0x00000018ff18723e */ /* 0x000fe200000010ff */
[-C--:B------:R-:W-:Y:S01]  /*4050*/  FMUL R28, R28, R57.reuse ;  /* 0x000000391c1c7220 */ /* 0x080fe20000400000 */
[----:B------:R-:W-:Y:S01]  /*4060*/  LEA.HI.X R5, R72, UR5, R83, 0x1, P4 ;  /* 0x0000000548057c11 */ /* 0x000fe2000a0f0c53 */
[----:B------:R-:W-:Y:S01]  /*4070*/  FMUL R29, R29, R57 ;  /* 0x000000391d1d7220 */ /* 0x000fe20000400000 */
[----:B------:R-:W-:Y:S01]  /*4080*/  F2FP.BF16.F32.PACK_AB R25, RZ, R25 ;  /* 0x00000019ff19723e */ /* 0x000fe200000010ff */
[-C--:B------:R-:W-:Y:S01]  /*4090*/  FMUL R30, R30, R57.reuse ;  /* 0x000000391e1e7220 */ /* 0x080fe20000400000 */
[C---:B------:R-:W-:Y:S01]  /*40a0*/  ISETP.GT.AND P2, PT, R0.reuse, 0x8, P2 ;  /* 0x000000080000780c */ /* 0x040fe20001744270 */
[----:B------:R-:W-:Y:S01]  /*40b0*/  @P3 STG.E.U16 desc[UR36][R4.64], R24 ;  /* 0x0000001804003986 */ /* 0x000fe2000c101524 */
[----:B------:R-:W-:Y:S01]  /*40c0*/  SHF.L.U64.HI R3, R59, 0x1, R64 ;  /* 0x000000013b037819 */ /* 0x000fe20000010240 */
[-C--:B------:R-:W-:Y:S01]  /*40d0*/  FMUL R31, R31, R57.reuse ;  /* 0x000000391f1f7220 */ /* 0x080fe20000400000 */
[----:B------:R-:W-:Y:S01]  /*40e0*/  LEA R6, P3, R59, R4, 0x1 ;  /* 0x000000043b067211 */ /* 0x000fe200078608ff */
[----:B------:R-:W-:Y:S01]  /*40f0*/  @P1 STG.E.U16 desc[UR36][R4.64+0x2], R25 ;  /* 0x0000021904001986 */ /* 0x000fe2000c101524 */
[----:B------:R-:W-:Y:S01]  /*4100*/  ISETP.GT.AND P1, PT, R0, 0x8, P0 ;  /* 0x000000080000780c */ /* 0x000fe20000724270 */
[----:B------:R-:W-:Y:S01]  /*4110*/  FMUL R32, R32, R57 ;  /* 0x0000003920207220 */ /* 0x000fe20000400000 */
[----:B------:R-:W-:Y:S01]  /*4120*/  F2FP.BF16.F32.PACK_AB R26, RZ, R26 ;  /* 0x0000001aff1a723e */ /* 0x000fe200000010ff */
[----:B------:R-:W-:Y:S01]  /*4130*/  IMAD.X R7, R3, 0x1, R5, P3 ;  /* 0x0000000103077824 */ /* 0x000fe200018e0605 */
[----:B------:R-:W-:Y:S01]  /*4140*/  F2FP.BF16.F32.PACK_AB R27, RZ, R27 ;  /* 0x0000001bff1b723e */ /* 0x000fe200000010ff */
[-C--:B------:R-:W-:Y:S01]  /*4150*/  FMUL R33, R33, R57.reuse ;  /* 0x0000003921217220 */ /* 0x080fe20000400000 */
[----:B------:R-:W-:Y:S01]  /*4160*/  ISETP.GT.AND P0, PT, R18, 0x8, PT ;  /* 0x000000081200780c */ /* 0x000fe20003f04270 */
[-C--:B------:R-:W-:Y:S01]  /*4170*/  FMUL R34, R34, R57.reuse ;  /* 0x0000003922227220 */ /* 0x080fe20000400000 */
[----:B------:R-:W-:Y:S01]  /*4180*/  F2FP.BF16.F32.PACK_AB R28, RZ, R28 ;  /* 0x0000001cff1c723e */ /* 0x000fe200000010ff */
[-C--:B------:R-:W-:Y:S01]  /*4190*/  FMUL R35, R35, R57.reuse ;  /* 0x0000003923237220 */ /* 0x080fe20000400000 */
[----:B------:R-:W-:Y:S01]  /*41a0*/  ISETP.GT.AND P4, PT, R0, RZ, P0 ;  /* 0x000000ff0000720c */ /* 0x000fe20000784270 */
[----:B------:R-:W-:Y:S01]  /*41b0*/  FMUL R36, R36, R57 ;  /* 0x0000003924247220 */ /* 0x000fe20000400000 */
[----:B------:R-:W-:Y:S01]  /*41c0*/  F2FP.BF16.F32.PACK_AB R29, RZ, R29 ;  /* 0x0000001dff1d723e */ /* 0x000fe200000010ff */
[----:B------:R-:W-:Y:S01]  /*41d0*/  @P1 STG.E.U16 desc[UR36][R6.64], R26 ;  /* 0x0000001a06001986 */ /* 0x000fe2000c101524 */
[----:B------:R-:W-:Y:S01]  /*41e0*/  ISETP.GT.AND P1, PT, R0, 0x8, P0 ;  /* 0x000000080000780c */ /* 0x000fe20000724270 */
[-C--:B------:R-:W-:Y:S01]  /*41f0*/  FMUL R37, R37, R57.reuse ;  /* 0x0000003925257220 */ /* 0x080fe20000400000 */
[C---:B------:R-:W-:Y:S01]  /*4200*/  ISETP.GT.AND P0, PT, R18.reuse, 0x10, PT ;  /* 0x000000101200780c */ /* 0x040fe20003f04270 */
[----:B------:R-:W-:Y:S01]  /*4210*/  @P2 STG.E.U16 desc[UR36][R6.64+0x2], R27 ;  /* 0x0000021b06002986 */ /* 0x000fe2000c101524 */
[----:B------:R-:W-:Y:S01]  /*4220*/  ISETP.GT.AND P2, PT, R18, 0x9, PT ;  /* 0x000000091200780c */ /* 0x000fe20003f44270 */
[-C--:B------:R-:W-:Y:S01]  /*4230*/  FMUL R38, R38, R57.reuse ;  /* 0x0000003926267220 */ /* 0x080fe20000400000 */
[----:B------:R-:W-:Y:S01]  /*4240*/  F2FP.BF16.F32.PACK_AB R30, RZ, R30 ;  /* 0x0000001eff1e723e */ /* 0x000fe200000010ff */
[-C--:B------:R-:W-:Y:S01]  /*4250*/  FMUL R39, R39, R57.reuse ;  /* 0x0000003927277220 */ /* 0x080fe20000400000 */
[C---:B------:R-:W-:Y:S01]  /*4260*/  ISETP.GT.AND P3, PT, R0.reuse, RZ, P2 ;  /* 0x000000ff0000720c */ /* 0x040fe20001764270 */
[----:B------:R-:W-:Y:S01]  /*4270*/  @P4 STG.E.U16 desc[UR36][R4.64+0x10], R28 ;  /* 0x0000101c04004986 */ /* 0x000fe2000c101524 */
[----:B------:R-:W-:Y:S01]  /*4280*/  ISETP.GT.AND P2, PT, R0, 0x8, P2 ;  /* 0x000000080000780c */ /* 0x000fe20001744270 */
[----:B------:R-:W-:Y:S01]  /*4290*/  FMUL R40, R40, R57 ;  /* 0x0000003928287220 */ /* 0x000fe20000400000 */
[----:B------:R-:W-:Y:S01]  /*42a0*/  F2FP.BF16.F32.PACK_AB R31, RZ, R31 ;  /* 0x0000001fff1f723e */ /* 0x000fe200000010ff */
[-C--:B------:R-:W-:Y:S01]  /*42b0*/  FMUL R41, R41, R57.reuse ;  /* 0x0000003929297220 */ /* 0x080fe20000400000 */
[----:B------:R-:W-:Y:S01]  /*42c0*/  ISETP.GT.AND P4, PT, R0, RZ, P0 ;  /* 0x000000ff0000720c */ /* 0x000fe20000784270 */
[-C--:B------:R-:W-:Y:S01]  /*42d0*/  FMUL R42, R42, R57.reuse ;  /* 0x000000392a2a7220 */ /* 0x080fe20000400000 */
[----:B------:R-:W-:Y:S01]  /*42e0*/  F2FP.BF16.F32.PACK_AB R32, RZ, R32 ;  /* 0x00000020ff20723e */ /* 0x000fe200000010ff */
[----:B------:R-:W-:Y:S01]  /*42f0*/  FMUL R43, R43, R57 ;  /* 0x000000392b2b7220 */ /* 0x000fe20000400000 */
[----:B------:R-:W-:Y:S01]  /*4300*/  F2FP.BF16.F32.PACK_AB R33, RZ, R33 ;  /* 0x00000021ff21723e */ /* 0x000fe200000010ff */
[-C--:B------:R-:W-:Y:S01]  /*4310*/  FMUL R44, R44, R57.reuse ;  /* 0x000000392c2c7220 */ /* 0x080fe20000400000 */
[----:B------:R-:W-:Y:S01]  /*4320*/  F2FP.BF16.F32.PACK_AB R34, RZ, R34 ;  /* 0x00000022ff22723e */ /* 0x000fe200000010ff */
[----:B------:R-:W-:Y:S01]  /*4330*/  @P3 STG.E.U16 desc[UR36][R4.64+0x12], R29 ;  /* 0x0000121d04003986 */ /* 0x000fe2000c101524 */
[----:B------:R-:W-:Y:S01]  /*4340*/  ISETP.GT.AND P3, PT, R18, 0x11, PT ;  /* 0x000000111200780c */ /* 0x000fe20003f64270 */
[----:B------:R-:W-:Y:S01]  /*4350*/  FMUL R45, R45, R57 ;  /* 0x000000392d2d7220 */ /* 0x000fe20000400000 */
[----:B------:R-:W-:Y:S01]  /*4360*/  F2FP.BF16.F32.PACK_AB R35, RZ, R35 ;  /* 0x00000023ff23723e */ /* 0x000fe200000010ff */
[----:B------:R-:W-:Y:S01]  /*4370*/  @P1 STG.E.U16 desc[UR36][R6.64+0x10], R30 ;  /* 0x0000101e06001986 */ /* 0x000fe2000c101524 */
[----:B------:R-:W-:Y:S01]  /*4380*/  ISETP.GT.AND P1, PT, R0, 0x8, P0 ;  /* 0x000000080000780c */ /* 0x000fe20000724270 */
[-C--:B------:R-:W-:Y:S01]  /*4390*/  FMUL R46, R46, R57.reuse ;  /* 0x000000392e2e7220 */ /* 0x080fe20000400000 */
[----:B------:R-:W-:Y:S01]  /*43a0*/  ISETP.GT.AND P0, PT, R18, 0x18, PT ;  /* 0x000000181200780c */ /* 0x000fe20003f04270 */
[----:B------:R-:W-:Y:S01]  /*43b0*/  @P2 STG.E.U16 desc[UR36][R6.64+0x12], R31 ;  /* 0x0000121f06002986 */ /* 0x000fe2000c101524 */
[C---:B------:R-:W-:Y:S01]  /*43c0*/  ISETP.GT.AND P2, PT, R0.reuse, RZ, P3 ;  /* 0x000000ff0000720c */ /* 0x040fe20001f44270 */
[-C--:B------:R-:W-:Y:S01]  /*43d0*/  FMUL R47, R47, R57.reuse ;  /* 0x000000392f2f7220 */ /* 0x080fe20000400000 */
[C---:B------:R-:W-:Y:S01]  /*43e0*/  ISETP.GT.AND P3, PT, R0.reuse, 0x8, P3 ;  /* 0x000000080000780c */ /* 0x040fe20001f64270 */
[----:B------:R-:W-:Y:S01]  /*43f0*/  @P4 STG.E.U16 desc[UR36][R4.64+0x20], R32 ;  /* 0x0000202004004986 */ /* 0x000fe2000c101524 */
[----:B------:R-:W-:Y:S01]  /*4400*/  ISETP.GT.AND P4, PT, R0, RZ, P0 ;  /* 0x000000ff0000720c */ /* 0x000fe20000784270 */
[-C--:B------:R-:W-:Y:S01]  /*4410*/  FMUL R48, R48, R57.reuse ;  /* 0x0000003930307220 */ /* 0x080fe20000400000 */
[----:B------:R-:W-:Y:S01]  /*4420*/  F2FP.BF16.F32.PACK_AB R36, RZ, R36 ;  /* 0x00000024ff24723e */ /* 0x000fe200000010ff */
[----:B------:R-:W-:Y:S01]  /*4430*/  FMUL R49, R49, R57 ;  /* 0x0000003931317220 */ /* 0x000fe20000400000 */
[----:B------:R-:W-:Y:S01]  /*4440*/  F2FP.BF16.F32.PACK_AB R37, RZ, R37 ;  /* 0x00000025ff25723e */ /* 0x000fe200000010ff */
[-C--:B------:R-:W-:Y:S01]  /*4450*/  FMUL R50, R50, R57.reuse ;  /* 0x0000003932327220 */ /* 0x080fe20000400000 */
[----:B------:R-:W-:Y:S01]  /*4460*/  F2FP.BF16.F32.PACK_AB R38, RZ, R38 ;  /* 0x00000026ff26723e */ /* 0x000fe200000010ff */
[----:B------:R-:W-:Y:S01]  /*4470*/  FMUL R51, R51, R57 ;  /* 0x0000003933337220 */ /* 0x000fe20000400000 */
[----:B------:R-:W-:Y:S01]  /*4480*/  F2FP.BF16.F32.PACK_AB R39, RZ, R39 ;  /* 0x00000027ff27723e */ /* 0x000fe200000010ff */
[----:B------:R-:W-:Y:S01]  /*4490*/  @P2 STG.E.U16 desc[UR36][R4.64+0x22], R33 ;  /* 0x0000222104002986 */ /* 0x000fe2000c101524 */
[----:B------:R-:W-:Y:S01]  /*44a0*/  F2FP.BF16.F32.PACK_AB R40, RZ, R40 ;  /* 0x00000028ff28723e */ /* 0x000fe200000010ff */
        /* <DEDUP_REMOVED lines=10> */
[----:B------:R-:W-:Y:S01]  /*4550*/  @P4 STG.E.U16 desc[UR36][R4.64+0x30], R36 ;  /* 0x0000302404004986 */ /* 0x000fe2000c101524 */
[C---:B------:R-:W-:Y:S01]  /*4560*/  ISETP.GT.AND P2, PT, R0.reuse, RZ, P3 ;  /* 0x000000ff0000720c */ /* 0x040fe20001f44270 */
[----:B------:R-:W-:Y:S01]  /*4570*/  FMUL R55, R55, R57 ;  /* 0x0000003937377220 */ /* 0x000fe20000400000 */
[----:B------:R-:W-:-:S02]  /*4580*/  ISETP.GT.AND P4, PT, R0, 0x8, P3 ;  /* 0x000000080000780c */ /* 0x000fc40001f84270 */
[C---:B------:R-:W-:Y:S02]  /*4590*/  ISETP.GT.AND P3, PT, R0.reuse, RZ, P0 ;  /* 0x000000ff0000720c */ /* 0x040fe40000764270 */
[----:B------:R-:W-:Y:S02]  /*45a0*/  ISETP.GT.AND P0, PT, R0, 0x8, P0 ;  /* 0x000000080000780c */ /* 0x000fe40000704270 */
[----:B------:R-:W-:Y:S02]  /*45b0*/  F2FP.BF16.F32.PACK_AB R43, RZ, R43 ;  /* 0x0000002bff2b723e */ /* 0x000fe400000010ff */
[----:B------:R-:W-:Y:S02]  /*45c0*/  F2FP.BF16.F32.PACK_AB R44, RZ, R44 ;  /* 0x0000002cff2c723e */ /* 0x000fe400000010ff */
[----:B------:R-:W-:Y:S01]  /*45d0*/  F2FP.BF16.F32.PACK_AB R45, RZ, R45 ;  /* 0x0000002dff2d723e */ /* 0x000fe200000010ff */
[----:B------:R-:W-:Y:S01]  /*45e0*/  @P2 STG.E.U16 desc[UR36][R4.64+0x32], R37 ;  /* 0x0000322504002986 */ /* 0x000fe2000c101524 */
[----:B------:R-:W-:-:S02]  /*45f0*/  F2FP.BF16.F32.PACK_AB R46, RZ, R46 ;  /* 0x0000002eff2e723e */ /* 0x000fc400000010ff */
[----:B------:R-:W-:Y:S01]  /*4600*/  F2FP.BF16.F32.PACK_AB R47, RZ, R47 ;  /* 0x0000002fff2f723e */ /* 0x000fe200000010ff */
[----:B------:R-:W-:Y:S01]  /*4610*/  @P1 STG.E.U16 desc[UR36][R6.64+0x30], R38 ;  /* 0x0000302606001986 */ /* 0x000fe2000c101524 */
[C---:B------:R-:W-:Y:S02]  /*4620*/  ISETP.GT.AND P1, PT, R18.reuse, 0x28, PT ;  /* 0x000000281200780c */ /* 0x040fe40003f24270 */
[----:B------:R-:W-:Y:S01]  /*4630*/  F2FP.BF16.F32.PACK_AB R48, RZ, R48 ;  /* 0x00000030ff30723e */ /* 0x000fe200000010ff */
[----:B------:R-:W-:Y:S01]  /*4640*/  @P4 STG.E.U16 desc[UR36][R6.64+0x32], R39 ;  /* 0x0000322706004986 */ /* 0x000fe2000c101524 */
[----:B------:R-:W-:Y:S02]  /*4650*/  ISETP.GT.AND P4, PT, R18, 0x21, PT ;  /* 0x000000211200780c */ /* 0x000fe40003f84270 */
[----:B------:R-:W-:Y:S01]  /*4660*/  F2FP.BF16.F32.PACK_AB R49, RZ, R49 ;  /* 0x00000031ff31723e */ /* 0x000fe200000010ff */
[----:B------:R-:W-:Y:S01]  /*4670*/  @P3 STG.E.U16 desc[UR36][R4.64+0x40], R40 ;  /* 0x0000402804003986 */ /* 0x000fe2000c101524 */
[----:B------:R-:W-:-:S02]  /*4680*/  ISETP.GT.AND P2, PT, R0, RZ, P4 ;  /* 0x000000ff0000720c */ /* 0x000fc40002744270 */
[C---:B------:R-:W-:Y:S02]  /*4690*/  ISETP.GT.AND P4, PT, R0.reuse, 0x8, P4 ;  /* 0x000000080000780c */ /* 0x040fe40002784270 */
        /* <DEDUP_REMOVED lines=9> */
[----:B------:R-:W-:Y:S02]  /*4730*/  ISETP.GT.AND P0, PT, R18, 0x29, PT ;  /* 0x000000291200780c */ /* 0x000fe40003f04270 */
[----:B------:R-:W-:Y:S01]  /*4740*/  F2FP.BF16.F32.PACK_AB R55, RZ, R55 ;  /* 0x00000037ff37723e */ /* 0x000fe200000010ff */
[----:B------:R-:W-:Y:S01]  /*4750*/  @P4 STG.E.U16 desc[UR36][R6.64+0x42], R43 ;  /* 0x0000422b06004986 */ /* 0x000fe2000c101524 */
[C---:B------:R-:W-:Y:S02]  /*4760*/  ISETP.GT.AND P2, PT, R0.reuse, RZ, P0 ;  /* 0x000000ff0000720c */ /* 0x040fe40000744270 */
[----:B------:R-:W-:Y:S01]  /*4770*/  ISETP.GT.AND P0, PT, R0, 0x8, P0 ;  /* 0x000000080000780c */ /* 0x000fe20000704270 */
[----:B------:R-:W-:Y:S01]  /*4780*/  @P3 STG.E.U16 desc[UR36][R4.64+0x50], R44 ;  /* 0x0000502c04003986 */ /* 0x000fe2000c101524 */
[----:B------:R-:W-:-:S04]  /*4790*/  ISETP.GT.AND P3, PT, R18, 0x30, PT ;  /* 0x000000301200780c */ /* 0x000fc80003f64270 */
[C---:B------:R-:W-:Y:S02]  /*47a0*/  ISETP.GT.AND P4, PT, R0.reuse, RZ, P3 ;  /* 0x000000ff0000720c */ /* 0x040fe40001f84270 */
[----:B------:R-:W-:-:S03]  /*47b0*/  ISETP.GT.AND P3, PT, R0, 0x8, P3 ;  /* 0x000000080000780c */ /* 0x000fc60001f64270 */
[----:B------:R-:W-:Y:S01]  /*47c0*/  @P2 STG.E.U16 desc[UR36][R4.64+0x52], R45 ;  /* 0x0000522d04002986 */ /* 0x000fe2000c101524 */
[----:B------:R-:W-:-:S03]  /*47d0*/  ISETP.GT.AND P2, PT, R18, 0x39, PT ;  /* 0x000000391200780c */ /* 0x000fc60003f44270 */
[----:B------:R-:W-:Y:S01]  /*47e0*/  @P1 STG.E.U16 desc[UR36][R6.64+0x50], R46 ;  /* 0x0000502e06001986 */ /* 0x000fe2000c101524 */
[----:B------:R-:W-:-:S03]  /*47f0*/  ISETP.GT.AND P1, PT, R18, 0x38, PT ;  /* 0x000000381200780c */ /* 0x000fc60003f24270 */
[----:B------:R-:W-:Y:S01]  /*4800*/  @P0 STG.E.U16 desc[UR36][R6.64+0x52], R47 ;  /* 0x0000522f06000986 */ /* 0x000fe2000c101524 */
[----:B------:R-:W-:-:S03]  /*4810*/  ISETP.GT.AND P0, PT, R18, 0x31, PT ;  /* 0x000000311200780c */ /* 0x000fc60003f04270 */
[----:B------:R-:W-:Y:S01]  /*4820*/  @P4 STG.E.U16 desc[UR36][R4.64+0x60], R48 ;  /* 0x0000603004004986 */ /* 0x000fe2000c101524 */
[C---:B------:R-:W-:Y:S02]  /*4830*/  ISETP.GT.AND P4, PT, R0.reuse, RZ, P0 ;  /* 0x000000ff0000720c */ /* 0x040fe40000784270 */
[----:B------:R-:W-:-:S11]  /*4840*/  ISETP.GT.AND P0, PT, R0, 0x8, P0 ;  /* 0x000000080000780c */ /* 0x000fd60000704270 */
[----:B------:R-:W-:Y:S01]  /*4850*/  @P4 STG.E.U16 desc[UR36][R4.64+0x62], R49 ;  /* 0x0000623104004986 */ /* 0x000fe2000c101524 */
[C---:B------:R-:W-:Y:S02]  /*4860*/  ISETP.GT.AND P4, PT, R0.reuse, RZ, P2 ;  /* 0x000000ff0000720c */ /* 0x040fe40001784270 */
[C---:B------:R-:W-:Y:S01]  /*4870*/  ISETP.GT.AND P2, PT, R0.reuse, 0x8, P2 ;  /* 0x000000080000780c */ /* 0x040fe20001744270 */
[----:B------:R-:W-:Y:S01]  /*4880*/  @P3 STG.E.U16 desc[UR36][R6.64+0x60], R50 ;  /* 0x0000603206003986 */ /* 0x000fe2000c101524 */
[C---:B------:R-:W-:Y:S02]  /*4890*/  ISETP.GT.AND P3, PT, R0.reuse, RZ, P1 ;  /* 0x000000ff0000720c */ /* 0x040fe40000f64270 */
[----:B------:R-:W-:Y:S01]  /*48a0*/  ISETP.GT.AND P1, PT, R0, 0x8, P1 ;  /* 0x000000080000780c */ /* 0x000fe20000f24270 */
[----:B------:R-:W-:Y:S10]  /*48b0*/  @P0 STG.E.U16 desc[UR36][R6.64+0x62], R51 ;  /* 0x0000623306000986 */ /* 0x000ff4000c101524 */
[----:B------:R-:W-:Y:S04]  /*48c0*/  @P3 STG.E.U16 desc[UR36][R4.64+0x70], R52 ;  /* 0x0000703404003986 */ /* 0x000fe8000c101524 */
[----:B------:R0:W-:Y:S02]  /*48d0*/  @P4 STG.E.U16 desc[UR36][R4.64+0x72], R53 ;  /* 0x0000723504004986 */ /* 0x0001e4000c101524 */
[----:B0-----:R-:W-:-:S02]  /*48e0*/  @P1 IMAD.MOV.U32 R4, RZ, RZ, R6 ;  /* 0x000000ffff041224 */ /* 0x001fc400078e0006 */
[----:B------:R-:W-:-:S05]  /*48f0*/  @P1 IMAD.MOV.U32 R5, RZ, RZ, R7 ;  /* 0x000000ffff051224 */ /* 0x000fca00078e0007 */
[----:B------:R0:W-:Y:S04]  /*4900*/  @P1 STG.E.U16 desc[UR36][R4.64+0x70], R54 ;  /* 0x0000703604001986 */ /* 0x0001e8000c101524 */
[----:B------:R0:W-:Y:S02]  /*4910*/  @P2 STG.E.U16 desc[UR36][R6.64+0x72], R55 ;  /* 0x0000723706002986 */ /* 0x0001e4000c101524 */
.L_x_100:
[----:B------:R-:W-:Y:S05]  /*4920*/  BSYNC B0 ;  /* 0x0000000000007941 */ /* 0x000fea0003800000 */
.L_x_38:
[----:B0-----:R-:W2:Y:S01]  /*4930*/  LDL.64 R4, [R1] ;  /* 0x0000000001047983 */ /* 0x001ea20000100a00 */
[----:B------:R-:W-:Y:S01]  /*4940*/  ULDC.64 UR4, c[0x0][0x650] ;  /* 0x0001940000047ab9 */ /* 0x000fe20000000a00 */
[----:B------:R-:W-:Y:S02]  /*4950*/  IMAD.U32 R0, RZ, RZ, UR44 ;  /* 0x0000002cff007e24 */ /* 0x000fe4000f8e00ff */
[----:B------:R-:W-:Y:S02]  /*4960*/  IMAD.MOV.U32 R22, RZ, RZ, -0x1 ;  /* 0xffffffffff167424 */ /* 0x000fe400078e00ff */
[----:B------:R0:W-:Y:S01]  /*4970*/  SYNCS.ARRIVE.TRANS64.A1T0 RZ, [R0+UR48], RZ ;  /* 0x000000ff00ff79a7 */ /* 0x0001e20008100030 */
[----:B------:R-:W-:Y:S02]  /*4980*/  IMAD.MOV.U32 R18, RZ, RZ, -0x1 ;  /* 0xffffffffff127424 */ /* 0x000fe400078e00ff */
[----:B------:R-:W-:Y:S01]  /*4990*/  IMAD.MOV.U32 R19, RZ, RZ, -0x1 ;  /* 0xffffffffff137424 */ /* 0x000fe200078e00ff */
[----:B0-----:R-:W-:-:S02]  /*49a0*/  PRMT R0, RZ, 0x7610, R0 ;  /* 0x00007610ff007816 */ /* 0x001fc40000000000 */
[----:B--2---:R-:W-:-:S05]  /*49b0*/  LEA R16, P0, R4, R16, 0x1 ;  /* 0x0000001004107211 */ /* 0x004fca00078008ff */
[----:B------:R-:W-:Y:S01]  /*49c0*/  IMAD.X R17, R66, 0x1, R17, P0 ;  /* 0x0000000142117824 */ /* 0x000fe200000e0611 */
[----:B------:R-:W-:-:S04]  /*49d0*/  ISETP.GE.U32.AND P0, PT, R16, UR4, PT ;  /* 0x0000000410007c0c */ /* 0x000fc8000bf06070 */
[----:B------:R-:W-:-:S13]  /*49e0*/  ISETP.GE.U32.AND.EX P0, PT, R17, UR5, PT, P0 ;  /* 0x0000000511007c0c */ /* 0x000fda000bf06100 */
[----:B------:R-:W-:Y:S05]  /*49f0*/  @P0 BRA `(.L_x_101) ;  /* 0x00000004004c0947 */ /* 0x000fea0003800000 */
[----:B------:R-:W0:Y:S01]  /*4a00*/  LDC.64 R10, c[0x0][0x628] ;  /* 0x00018a00ff0a7b82 */ /* 0x000e220000000a00 */
[----:B------:R-:W2:Y:S01]  /*4a10*/  S2R R12, SR_CTAID.X ;  /* 0x00000000000c7919 */ /* 0x000ea20000002500 */
[----:B-1-34-:R-:W-:Y:S02]  /*4a20*/  IMAD.MOV.U32 R8, RZ, RZ, R16 ;  /* 0x000000ffff087224 */ /* 0x01afe400078e0010 */
[----:B------:R-:W-:Y:S01]  /*4a30*/  IMAD.MOV.U32 R9, RZ, RZ, R17 ;  /* 0x000000ffff097224 */ /* 0x000fe200078e0011 */
[----:B------:R-:W1:Y:S03]  /*4a40*/  S2R R18, SR_CTAID.Y ;  /* 0x0000000000127919 */ /* 0x000e660000002600 */
[----:B------:R-:W3:Y:S08]  /*4a50*/  LDC R0, c[0x0][0x630] ;  /* 0x00018c00ff007b82 */ /* 0x000ef00000000800 */
[----:B------:R-:W4:Y:S01]  /*4a60*/  LDC.64 R14, c[0x0][0x620] ;  /* 0x00018800ff0e7b82 */ /* 0x000f220000000a00 */
[----:B0-----:R-:W-:-:S04]  /*4a70*/  ISETP.NE.U32.AND P0, PT, R10, RZ, PT ;  /* 0x000000ff0a00720c */ /* 0x001fc80003f05070 */
[----:B------:R-:W-:-:S13]  /*4a80*/  ISETP.NE.AND.EX P0, PT, R11, RZ, PT, P0 ;  /* 0x000000ff0b00720c */ /* 0x000fda0003f05300 */
[----:B-1234-:R-:W-:Y:S05]  /*4a90*/  @!P0 BRA `(.L_x_102) ;  /* 0x0000000000288947 */ /* 0x01efea0003800000 */
[----:B------:R-:W0:Y:S02]  /*4aa0*/  LDC R3, c[0x0][0x634] ;  /* 0x00018d00ff037b82 */ /* 0x000e240000000800 */
[----:B0-----:R-:W-:-:S05]  /*4ab0*/  IADD3 R3, P0, R16, R3, RZ ;  /* 0x0000000310037210 */ /* 0x001fca0007f1e0ff */
        /* <DEDUP_REMOVED lines=8> */
.L_x_102:
[-CC-:B------:R-:W-:Y:S01]  /*4b40*/  SHF.R.U64 R19, R8, R0.reuse, R9.reuse ;  /* 0x0000000008137219 */ /* 0x180fe20000001209 */
[----:B------:R-:W0:Y:S01]  /*4b50*/  LDC.64 R26, c[0x0][0x640] ;  /* 0x00019000ff1a7b82 */ /* 0x000e220000000a00 */
[----:B------:R-:W-:Y:S01]  /*4b60*/  SHF.R.U32.HI R0, RZ, R0, R9 ;  /* 0x00000000ff007219 */ /* 0x000fe20000011609 */
[----:B------:R-:W-:Y:S01]  /*4b70*/  ULDC UR4, c[0x0][0x150] ;  /* 0x0000540000047ab9 */ /* 0x000fe20000000800 */
[----:B------:R-:W-:Y:S02]  /*4b80*/  IADD3 R3, P0, RZ, -R19, RZ ;  /* 0x80000013ff037210 */ /* 0x000fe40007f1e0ff */
[----:B------:R-:W-:-:S03]  /*4b90*/  I2FP.F32.U32 R7, R12 ;  /* 0x0000000c00077245 */ /* 0x000fc60000201000 */
[----:B------:R-:W1:Y:S01]  /*4ba0*/  LDC R6, c[0x0][0x618] ;  /* 0x00018600ff067b82 */ /* 0x000e620000000800 */
[----:B------:R-:W-:Y:S02]  /*4bb0*/  IMAD.X R5, RZ, RZ, ~R0, P0 ;  /* 0x000000ffff057224 */ /* 0x000fe400000e0e00 */
[----:B------:R-:W-:Y:S01]  /*4bc0*/  FMUL R7, R7, UR4 ;  /* 0x0000000407077c20 */ /* 0x000fe20008400000 */
[----:B------:R-:W-:Y:S01]  /*4bd0*/  ULDC UR4, c[0x0][0x154] ;  /* 0x0000550000047ab9 */ /* 0x000fe20000000800 */
[-C--:B------:R-:W-:Y:S02]  /*4be0*/  IMAD R0, R5, R14.reuse, RZ ;  /* 0x0000000e05007224 */ /* 0x080fe400078e02ff */
[C---:B------:R-:W-:Y:S01]  /*4bf0*/  IMAD.WIDE.U32 R4, R3.reuse, R14, R16 ;  /* 0x0000000e03047225 */ /* 0x040fe200078e0010 */
[----:B------:R-:W2:Y:S01]  /*4c00*/  LDC R11, c[0x0][0x608] ;  /* 0x00018200ff0b7b82 */ /* 0x000ea20000000800 */
[----:B------:R-:W3:Y:S02]  /*4c10*/  F2I.U32.TRUNC.NTZ R7, R7 ;  /* 0x0000000700077305 */ /* 0x000ee4000020f000 */
[----:B------:R-:W-:-:S04]  /*4c20*/  IMAD R3, R3, R15, R0 ;  /* 0x0000000f03037224 */ /* 0x000fc800078e0200 */
[----:B------:R-:W-:Y:S01]  /*4c30*/  IMAD.IADD R3, R5, 0x1, R3 ;  /* 0x0000000105037824 */ /* 0x000fe200078e0203 */
[----:B------:R-:W4:Y:S01]  /*4c40*/  LDC R8, c[0x0][0x658] ;  /* 0x00019600ff087b82 */ /* 0x000f220000000800 */
[----:B------:R-:W-:Y:S02]  /*4c50*/  I2FP.F32.U32 R5, R18 ;  /* 0x0000001200057245 */ /* 0x000fe40000201000 */
[----:B0-----:R-:W-:-:S04]  /*4c60*/  ISETP.NE.U32.AND P0, PT, R26, RZ, PT ;  /* 0x000000ff1a00720c */ /* 0x001fc80003f05070 */
[----:B------:R-:W-:Y:S01]  /*4c70*/  ISETP.NE.AND.EX P0, PT, R27, RZ, PT, P0 ;  /* 0x000000ff1b00720c */ /* 0x000fe20003f05300 */
[----:B------:R-:W0:Y:S01]  /*4c80*/  LDC R9, c[0x0][0x144] ;  /* 0x00005100ff097b82 */ /* 0x000e220000000800 */
[-C--:B-1----:R-:W-:Y:S01]  /*4c90*/  SHF.R.U32.HI R0, RZ, R6.reuse, R3 ;  /* 0x00000006ff007219 */ /* 0x082fe20000011603 */
[----:B---3--:R-:W-:Y:S01]  /*4ca0*/  IMAD.MOV R7, RZ, RZ, -R7 ;  /* 0x000000ffff077224 */ /* 0x008fe200078e0a07 */
[----:B------:R-:W-:Y:S01]  /*4cb0*/  SHF.R.U64 R13, R4, R6, R3 ;  /* 0x00000006040d7219 */ /* 0x000fe20000001203 */
[----:B------:R-:W-:-:S04]  /*4cc0*/  FMUL R6, R5, UR4 ;  /* 0x0000000405067c20 */ /* 0x000fc80008400000 */
[----:B------:R-:W1:Y:S01]  /*4cd0*/  LDC R21, c[0x0][0x148] ;  /* 0x00005200ff157b82 */ /* 0x000e620000000800 */
[-CC-:B--2---:R-:W-:Y:S02]  /*4ce0*/  SHF.R.U64 R10, R13, R11.reuse, R0.reuse ;  /* 0x0000000b0d0a7219 */ /* 0x184fe40000001200 */
[----:B------:R-:W-:Y:S02]  /*4cf0*/  SHF.R.U32.HI R3, RZ, R11, R0 ;  /* 0x0000000bff037219 */ /* 0x000fe40000011600 */
[----:B------:R2:W3:Y:S03]  /*4d00*/  F2I.U32.TRUNC.NTZ R0, R6 ;  /* 0x0000000600007305 */ /* 0x0004e6000020f000 */
[----:B------:R-:W1:Y:S01]  /*4d10*/  LDC R14, c[0x0][0x648] ;  /* 0x00019200ff0e7b82 */ /* 0x000e620000000800 */
[-CC-:B----4-:R-:W-:Y:S02]  /*4d20*/  SHF.R.U64 R15, R10, R8.reuse, R3.reuse ;  /* 0x000000080a0f7219 */ /* 0x190fe40000001203 */
[----:B------:R-:W-:-:S03]  /*4d30*/  SHF.R.U32.HI R5, RZ, R8, R3 ;  /* 0x00000008ff057219 */ /* 0x000fc60000011603 */
[----:B------:R-:W-:Y:S02]  /*4d40*/  IMAD.MOV.U32 R4, RZ, RZ, R15 ;  /* 0x000000ffff047224 */ /* 0x000fe400078e000f */
[----:B-----5:R-:W4:Y:S01]  /*4d50*/  LDC R20, c[0x0][0x638] ;  /* 0x00018e00ff147b82 */ /* 0x020f220000000800 */
[----:B0-----:R-:W-:-:S07]  /*4d60*/  IMAD R25, R9, R7, R12 ;  /* 0x0000000709197224 */ /* 0x001fce00078e020c */
[----:B------:R-:W0:Y:S08]  /*4d70*/  LDC R24, c[0x0][0x610] ;  /* 0x00018400ff187b82 */ /* 0x000e300000000800 */
[----:B------:R-:W0:Y:S01]  /*4d80*/  LDC R28, c[0x0][0x600] ;  /* 0x00018000ff1c7b82 */ /* 0x000e220000000800 */
[----:B--23--:R-:W-:Y:S05]  /*4d90*/  @!P0 BRA `(.L_x_103) ;  /* 0x0000000000288947 */ /* 0x00cfea0003800000 */
        /* <DEDUP_REMOVED lines=10> */
.L_x_103:
[----:B------:R-:W-:Y:S02]  /*4e40*/  ISETP.NE.AND P0, PT, R2, 0x1, PT ;  /* 0x000000010200780c */ /* 0x000fe40003f05270 */
[----:B-1----:R-:W-:Y:S01]  /*4e50*/  SHF.R.U64 R3, R4, R14, R5 ;  /* 0x0000000e04037219 */ /* 0x002fe20000001205 */
[----:B------:R-:W-:Y:S01]  /*4e60*/  IMAD.MOV R5, RZ, RZ, -R0 ;  /* 0x000000ffff057224 */ /* 0x000fe200078e0a00 */
[----:B------:R-:W-:-:S03]  /*4e70*/  LOP3.LUT R0, R10, R69, RZ, 0xc0, !PT ;  /* 0x000000450a007212 */ /* 0x000fc600078ec0ff */
[----:B------:R-:W-:Y:S02]  /*4e80*/  IMAD.MOV R4, RZ, RZ, -R3 ;  /* 0x000000ffff047224 */ /* 0x000fe400078e0a03 */
[----:B------:R-:W-:Y:S01]  /*4e90*/  IMAD R22, R65, R3, R0 ;  /* 0x0000000341167224 */ /* 0x000fe200078e0200 */
[----:B------:R-:W-:Y:S01]  /*4ea0*/  LOP3.LUT R3, R13, R68, RZ, 0xc0, !PT ;  /* 0x000000440d037212 */ /* 0x000fe200078ec0ff */
[----:B----4-:R-:W-:Y:S02]  /*4eb0*/  IMAD R0, R4, R20, R15 ;  /* 0x0000001404007224 */ /* 0x010fe400078e020f */
[----:B------:R-:W-:Y:S02]  /*4ec0*/  @P0 IMAD R25, R21, R5, R18 ;  /* 0x0000000515190224 */ /* 0x000fe400078e0212 */
[----:B0-----:R-:W-:Y:S02]  /*4ed0*/  IMAD R3, R0, R28, R3 ;  /* 0x0000001c00037224 */ /* 0x001fe400078e0203 */
[----:B------:R-:W-:-:S02]  /*4ee0*/  IMAD R22, R22, R24, R25 ;  /* 0x0000001816167224 */ /* 0x000fc400078e0219 */
[----:B------:R-:W-:-:S03]  /*4ef0*/  IMAD.MOV.U32 R4, RZ, RZ, 0x1 ;  /* 0x00000001ff047424 */ /* 0x000fc600078e00ff */
[----:B------:R-:W-:Y:S02]  /*4f00*/  SEL R18, R3, R22, !P0 ;  /* 0x0000001603127207 */ /* 0x000fe40004000000 */
[----:B------:R-:W-:Y:S02]  /*4f10*/  PRMT R0, R4, 0x7610, R0 ;  /* 0x0000761004007816 */ /* 0x000fe40000000000 */
[----:B------:R-:W-:-:S07]  /*4f20*/  SEL R22, R22, R3, !P0 ;  /* 0x0000000316167207 */ /* 0x000fce0004000000 */
.L_x_101:
[----:B------:R-:W-:Y:S01]  /*4f30*/  UIMAD.WIDE.U32 UR4, UR38, 0x24924925, URZ ;  /* 0x24924925260478a5 */ /* 0x000fe2000f8e003f */
[----:B------:R-:W-:Y:S02]  /*4f40*/  LOP3.LUT P0, RZ, R0, 0xff, RZ, 0xc0, !PT ;  /* 0x000000ff00ff7812 */ /* 0x000fe4000780c0ff */
[----:B------:R-:W-:Y:S01]  /*4f50*/  LOP3.LUT R75, R75, 0x1, RZ, 0x3c, !PT ;  /* 0x000000014b4b7812 */ /* 0x000fe200078e3cff */
[----:B------:R-:W-:-:S04]  /*4f60*/  UIADD3 UR4, UR38, -UR5, URZ ;  /* 0x8000000526047290 */ /* 0x000fc8000fffe03f */
[----:B------:R-:W-:-:S04]  /*4f70*/  ULEA.HI UR4, UR4, UR5, URZ, 0x1f ;  /* 0x0000000504047291 */ /* 0x000fc8000f8ff83f */
[----:B------:R-:W-:-:S04]  /*4f80*/  USHF.R.U32.HI UR4, URZ, 0x2, UR4 ;  /* 0x000000023f047899 */ /* 0x000fc80008011604 */
[----:B------:R-:W-:Y:S01]  /*4f90*/  UIMAD UR38, UR4, -0x7, UR38 ;  /* 0xfffffff9042678a4 */ /* 0x000fe2000f8e0226 */
[----:B------:R-:W-:Y:S11]  /*4fa0*/  @P0 BRA `(.L_x_104) ;  /* 0xffffffc800180947 */ /* 0x000ff6000383ffff */
[----:B------:R-:W-:Y:S05]  /*4fb0*/  EXIT ;  /* 0x000000000000794d */ /* 0x000fea0003800000 */
.L_x_17:
[----:B------:R-:W-:-:S08]  /*4fc0*/  ISETP.NE.AND P0, PT, R14, RZ, PT ;  /* 0x000000ff0e00720c */ /* 0x000fd00003f05270 */
[----:B0-----:R-:W0:-:S00]  /*4fd0*/  USETMAXREG.DEALLOC.CTAPOOL 0x28 ;  /* 0x00000028000079c8 */ /* 0x001e0000080e0500 */
[----:B------:R-:W-:Y:S05]  /*4fe0*/  @P0 EXIT ;  /* 0x000000000000094d */ /* 0x000fea0003800000 */
[----:B0-----:R-:W-:Y:S01]  /*4ff0*/  LOP3.LUT P0, RZ, R3, 0xff, RZ, 0xc0, !PT ;  /* 0x000000ff03ff7812 */ /* 0x001fe2000780c0ff */
[----:B------:R-:W-:Y:S02]  /*5000*/  IMAD.MOV.U32 R3, RZ, RZ, 0x1 ;  /* 0x00000001ff037424 */ /* 0x000fe400078e00ff */
[----:B------:R-:W-:-:S10]  /*5010*/  IMAD.MOV.U32 R8, RZ, RZ, RZ ;  /* 0x000000ffff087224 */ /* 0x000fd400078e00ff */
[----:B------:R-:W-:Y:S05]  /*5020*/  @!P0 BRA `(.L_x_105) ;  /* 0x0000000c00608947 */ /* 0x000fea0003800000 */
[----:B------:R-:W0:Y:S01]  /*5030*/  S2UR UR8, SR_CgaCtaId ;  /* 0x00000000000879c3 */ /* 0x000e220000008800 */
[----:B------:R-:W-:Y:S01]  /*5040*/  LOP3.LUT P0, RZ, R4, 0x1f, RZ, 0xc0, !PT ;  /* 0x0000001f04ff7812 */ /* 0x000fe2000780c0ff */
[----:B------:R-:W-:Y:S01]  /*5050*/  ULDC UR5, c[0x0][0x658] ;  /* 0x0001960000057ab9 */ /* 0x000fe20000000800 */
[----:B------:R-:W-:Y:S01]  /*5060*/  UMOV UR6, 0xffffffff ;  /* 0xffffffff00067882 */ /* 0x000fe20000000000 */
[----:B------:R-:W-:Y:S01]  /*5070*/  BSSY B0, `(.L_x_105) ;  /* 0x00000d3000007945 */ /* 0x000fe20003800000 */
[----:B------:R-:W-:Y:S01]  /*5080*/  USHF.L.U32 UR6, UR6, UR5, URZ ;  /* 0x0000000506067299 */ /* 0x000fe2000800063f */
[C---:B------:R-:W-:Y:S01]  /*5090*/  ISETP.NE.AND P2, PT, R5.reuse, RZ, PT ;  /* 0x000000ff0500720c */ /* 0x040fe20003f45270 */
[----:B------:R-:W-:Y:S01]  /*50a0*/  IMAD.MOV.U32 R10, RZ, RZ, 0x1 ;  /* 0x00000001ff0a7424 */ /* 0x000fe200078e00ff */
[----:B------:R-:W-:Y:S01]  /*50b0*/  ISETP.NE.OR P0, PT, R5, RZ, !P0 ;  /* 0x000000ff0500720c */ /* 0x000fe20004705670 */
[----:B------:R-:W-:Y:S01]  /*50c0*/  IMAD.MOV.U32 R3, RZ, RZ, 0x1 ;  /* 0x00000001ff037424 */ /* 0x000fe200078e00ff */
[----:B------:R-:W-:Y:S01]  /*50d0*/  LOP3.LUT R9, R23, 0x2, RZ, 0xfc, !PT ;  /* 0x0000000217097812 */ /* 0x000fe200078efcff */
[----:B------:R-:W-:Y:S01]  /*50e0*/  IMAD.MOV.U32 R8, RZ, RZ, RZ ;  /* 0x000000ffff087224 */ /* 0x000fe200078e00ff */
[----:B------:R-:W-:Y:S01]  /*50f0*/  ULDC UR4, c[0x0][0x600] ;  /* 0x0001800000047ab9 */ /* 0x000fe20000000800 */
[----:B------:R-:W-:Y:S01]  /*5100*/  UMOV UR7, 0x1 ;  /* 0x0000000100077882 */ /* 0x000fe20000000000 */
[----:B------:R-:W-:-:S02]  /*5110*/  UIADD3 UR13, UR40, 0x1, URZ ;  /* 0x00000001280d7890 */ /* 0x000fc4000fffe03f */
[----:B------:R-:W-:Y:S02]  /*5120*/  UIADD3 UR4, UR4, -0x1, URZ ;  /* 0xffffffff04047890 */ /* 0x000fe4000fffe03f */
[----:B------:R-:W-:Y:S02]  /*5130*/  USHF.L.U32 UR5, UR7, UR5, URZ ;  /* 0x0000000507057299 */ /* 0x000fe4000800063f */
[----:B------:R-:W-:Y:S01]  /*5140*/  ULOP3.LUT UR6, URZ, UR6, URZ, 0x33, !UPT ;  /* 0x000000063f067292 */ /* 0x000fe2000f8e333f */
[----:B------:R-:W-:Y:S01]  /*5150*/  ULDC.64 UR30, c[0x0][0x198] ;  /* 0x00006600001e7ab9 */ /* 0x000fe20000000a00 */
[----:B0-----:R-:W-:-:S10]  /*5160*/  IMAD.U32 R11, RZ, RZ, UR8 ;  /* 0x00000008ff0b7e24 */ /* 0x001fd4000f8e00ff */
.L_x_117:
[----:B------:R-:W-:-:S03]  /*5170*/  UMOV UR7, 0xffffffff ;  /* 0xffffffff00077882 */ /* 0x000fc60000000000 */
[----:B------:R-:W-:Y:S05]  /*5180*/  BRA.DIV UR7, `(.L_x_106) ;  /* 0x0000001207907947 */ /* 0x000fea000b800000 */
[----:B------:R-:W-:-:S13]  /*5190*/  ELECT P6, URZ, PT ;  /* 0x00000000003f782f */ /* 0x000fda00038c0000 */
.L_x_133:
[----:B------:R-:W0:Y:S01]  /*51a0*/  LDC R4, c[0x0][0x28c] ;  /* 0x0000a300ff047b82 */ /* 0x000e220000000800 */
[----:B------:R-:W-:Y:S01]  /*51b0*/  BSSY B1, `(.L_x_107) ;  /* 0x0000048000017945 */ /* 0x000fe20003800000 */
[----:B0-----:R-:W-:-:S13]  /*51c0*/  ISETP.LT.OR P6, PT, R4, 0x1, !P6 ;  /* 0x000000010400780c */ /* 0x001fda00077c1670 */
[----:B------:R-:W-:Y:S05]  /*51d0*/  @P6 BRA `(.L_x_108) ;  /* 0x0000000400146947 */ /* 0x000fea0003800000 */
[----:B------:R-:W-:Y:S02]  /*51e0*/  IMAD R11, R22, 0x4, R11 ;  /* 0x00000004160b7824 */ /* 0x000fe400078e020b */
[----:B------:R-:W-:Y:S02]  /*51f0*/  IMAD.SHL.U32 R18, R18, 0x40, RZ ;  /* 0x0000004012127824 */ /* 0x000fe400078e00ff */
[----:B------:R-:W-:Y:S02]  /*5200*/  IMAD.MOV.U32 R15, RZ, RZ, RZ ;  /* 0x000000ffff0f7224 */ /* 0x000fe400078e00ff */
[----:B------:R-:W-:Y:S02]  /*5210*/  IMAD.U32 R20, RZ, RZ, UR13 ;  /* 0x0000000dff147e24 */ /* 0x000fe4000f8e00ff */
[----:B------:R-:W-:Y:S02]  /*5220*/  IMAD.MOV.U32 R4, RZ, RZ, R3 ;  /* 0x000000ffff047224 */ /* 0x000fe400078e0003 */
[----:B------:R-:W-:-:S02]  /*5230*/  IMAD.MOV.U32 R6, RZ, RZ, R8 ;  /* 0x000000ffff067224 */ /* 0x000fc400078e0008 */
[----:B------:R-:W-:-:S07]  /*5240*/  IMAD.SHL.U32 R12, R11, 0x10, RZ ;  /* 0x000000100b0c7824 */ /* 0x000fce00078e00ff */
.L_x_112:
[----:B------:R-:W0:Y:S01]  /*5250*/  S2UR UR7, SR_CgaCtaId ;  /* 0x00000000000779c3 */ /* 0x000e220000008800 */
[----:B------:R-:W-:Y:S02]  /*5260*/  MOV R14, 0x400 ;  /* 0x00000400000e7802 */ /* 0x000fe40000000f00 */
[----:B------:R-:W-:-:S05]  /*5270*/  SHF.L.U32 R5, R4, 0x1f, RZ ;  /* 0x0000001f04057819 */ /* 0x000fca00000006ff */
[----:B------:R-:W1:Y:S01]  /*5280*/  @!P2 LDC R7, c[0x0][0x500] ;  /* 0x00014000ff07ab82 */ /* 0x000e620000000800 */
[----:B0-----:R-:W-:-:S05]  /*5290*/  IMAD.U32 R11, RZ, RZ, UR7 ;  /* 0x00000007ff0b7e24 */ /* 0x001fca000f8e00ff */
[----:B------:R-:W-:-:S05]  /*52a0*/  LEA R13, R11, R14, 0x18 ;  /* 0x0000000e0b0d7211 */ /* 0x000fca00078ec0ff */
[----:B------:R-:W-:-:S04]  /*52b0*/  IMAD R14, R6, 0x8, R13 ;  /* 0x00000008060e7824 */ /* 0x000fc800078e020d */
[----:B------:R-:W0:Y:S02]  /*52c0*/  SYNCS.PHASECHK.TRANS64.TRYWAIT P1, [R14+URZ+0x38], R5 ;  /* 0x000038050e0075a7 */ /* 0x000e24000802017f */
[----:B01----:R-:W-:Y:S05]  /*52d0*/  @!P1 BRA `(.L_x_109) ;  /* 0x00000010005c9947 */ /* 0x003fea0003800000 */
.L_x_134:
[----:B0-----:R-:W-:Y:S01]  /*52e0*/  PRMT R5, R9, 0x9910, RZ ;  /* 0x0000991009057816 */ /* 0x001fe200000000ff */
[----:B------:R0:W-:Y:S03]  /*52f0*/  @!P2 SYNCS.ARRIVE.TRANS64 RZ, [R14+URZ], R7 ;  /* 0x000000070effa9a7 */ /* 0x0001e6000800003f */
[----:B------:R-:W-:-:S13]  /*5300*/  ISETP.NE.AND P1, PT, R5, 0x2, PT ;  /* 0x000000020500780c */ /* 0x000fda0003f25270 */
[----:B0-----:R-:W-:Y:S05]  /*5310*/  @P1 BRA `(.L_x_110) ;  /* 0x0000000000041947 */ /* 0x001fea0003800000 */
[----:B------:R-:W-:Y:S01]  /*5320*/  BPT.TRAP 0x1 ;  /* 0x000000040000795c */ /* 0x000fe20000300000 */
.L_x_110:
[----:B------:R-:W-:Y:S05]  /*5330*/  @P0 BRA `(.L_x_111) ;  /* 0x0000000000040947 */ /* 0x000fea0003800000 */
[----:B------:R-:W-:Y:S01]  /*5340*/  BPT.TRAP 0x1 ;  /* 0x000000040000795c */ /* 0x000fe20000300000 */
.L_x_111:
[----:B------:R-:W-:Y:S01]  /*5350*/  IMAD R5, R6, 0x8, R11 ;  /* 0x0000000806057824 */ /* 0x000fe200078e020b */
[----:B------:R-:W-:Y:S01]  /*5360*/  R2UR UR34, R15 ;  /* 0x000000000f2272ca */ /* 0x000fe200000e0000 */
[----:B------:R-:W-:Y:S01]  /*5370*/  VIADD R20, R20, 0xffffffff ;  /* 0xffffffff14147836 */ /* 0x000fe20000000000 */
[----:B------:R-:W-:Y:S01]  /*5380*/  R2UR UR33, R14 ;  /* 0x000000000e2172ca */ /* 0x000fe200000e0000 */
[----:B------:R-:W-:Y:S01]  /*5390*/  IMAD.SHL.U32 R5, R5, 0x400, RZ ;  /* 0x0000040005057824 */ /* 0x000fe200078e00ff */
[----:B------:R-:W-:Y:S01]  /*53a0*/  R2UR UR36, R19 ;  /* 0x00000000132472ca */ /* 0x000fe200000e0000 */
[----:B------:R-:W-:Y:S01]  /*53b0*/  UIADD3 UR14, UP0, UR30, 0xf0, URZ ;  /* 0x000000f01e0e7890 */ /* 0x000fe2000ff1e03f */
[----:B------:R-:W-:Y:S01]  /*53c0*/  R2UR UR35, R12 ;  /* 0x000000000c2372ca */ /* 0x000fe200000e0000 */
[--C-:B------:R-:W-:Y:S01]  /*53d0*/  IMAD R5, R5, 0x2, R13.reuse ;  /* 0x0000000205057824 */ /* 0x100fe200078e020d */
[----:B------:R-:W-:Y:S01]  /*53e0*/  R2UR UR19, R18 ;  /* 0x00000000121372ca */ /* 0x000fe200000e0000 */
[----:B------:R-:W-:Y:S01]  /*53f0*/  IMAD R13, R6, 0x4000, R13 ;  /* 0x00004000060d7824 */ /* 0x000fe200078e020d */
[----:B------:R-:W-:Y:S01]  /*5400*/  UIADD3 UR38, UP1, UR30, 0x1f0, URZ ;  /* 0x000001f01e267890 */ /* 0x000fe2000ff3e03f */
[----:B------:R-:W-:Y:S01]  /*5410*/  ISETP.GT.AND P3, PT, R20, 0x1, PT ;  /* 0x000000011400780c */ /* 0x000fe20003f64270 */
[----:B------:R-:W-:Y:S01]  /*5420*/  UIADD3.X UR15, URZ, UR31, URZ, UP0, !UPT ;  /* 0x0000001f3f0f7290 */ /* 0x000fe200087fe43f */
[----:B------:R-:W-:Y:S01]  /*5430*/  R2UR UR24, R5 ;  /* 0x00000000051872ca */ /* 0x000fe200000e0000 */
[----:B------:R-:W-:Y:S01]  /*5440*/  UIADD3 UR26, UR34, 0x40, URZ ;  /* 0x00000040221a7890 */ /* 0x000fe2000fffe03f */
[----:B------:R-:W-:Y:S01]  /*5450*/  R2UR UR8, R13 ;  /* 0x000000000d0872ca */ /* 0x000fe200000e0000 */
[----:B------:R-:W-:Y:S01]  /*5460*/  UIADD3.X UR39, URZ, UR31, URZ, UP1, !UPT ;  /* 0x0000001f3f277290 */ /* 0x000fe20008ffe43f */
[----:B------:R-:W-:Y:S01]  /*5470*/  VIADD R6, R6, 0x1 ;  /* 0x0000000106067836 */ /* 0x000fe20000000000 */
[----:B------:R-:W-:Y:S01]  /*5480*/  UMOV UR7, 0xf0000 ;  /* 0x000f000000077882 */ /* 0x000fe20000000000 */
[----:B------:R-:W-:Y:S01]  /*5490*/  UMOV UR22, 0x0 ;  /* 0x0000000000167882 */ /* 0x000fe20000000000 */
[----:B------:R-:W-:Y:S01]  /*54a0*/  UMOV UR23, 0x10000000 ;  /* 0x1000000000177882 */ /* 0x000fe20000000000 */
[----:B------:R-:W-:Y:S01]  /*54b0*/  UMOV UR25, UR33 ;  /* 0x0000002100197c82 */ /* 0x000fe20008000000 */
[----:B------:R-:W-:Y:S01]  /*54c0*/  ISETP.NE.AND P1, PT, R6, 0x7, PT ;  /* 0x000000070600780c */ /* 0x000fe20003f25270 */
[----:B------:R-:W-:Y:S01]  /*54d0*/  UMOV UR28, UR36 ;  /* 0x00000024001c7c82 */ /* 0x000fe20008000000 */
[----:B------:R-:W-:Y:S01]  /*54e0*/  UMOV UR27, UR35 ;  /* 0x00000023001b7c82 */ /* 0x000fe20008000000 */
[----:B------:R-:W-:Y:S01]  /*54f0*/  UMOV UR17, UR33 ;  /* 0x0000002100117c82 */ /* 0x000fe20008000000 */
[----:B------:R-:W-:Y:S01]  /*5500*/  UIADD3 UR32, UR24, 0x180, URZ ;  /* 0x0000018018207890 */ /* 0x000fe2000fffe03f */
[----:B------:R-:W-:Y:S01]  /*5510*/  SEL R5, RZ, 0x1, P1 ;  /* 0x00000001ff057807 */ /* 0x000fe20000800000 */
[----:B------:R-:W-:Y:S01]  /*5520*/  UIADD3 UR24, UR24, 0x2180, URZ ;  /* 0x0000218018187890 */ /* 0x000fe2000fffe03f */
[----:B------:R-:W-:Y:S01]  /*5530*/  VIADD R15, R15, 0x80 ;  /* 0x000000800f0f7836 */ /* 0x000fe20000000000 */
[----:B------:R-:W-:Y:S01]  /*5540*/  UIADD3 UR16, UR8, 0x1c180, URZ ;  /* 0x0001c18008107890 */ /* 0x000fe2000fffe03f */
[----:B------:R-:W-:Y:S01]  /*5550*/  LOP3.LUT R4, R4, R5, RZ, 0x3c, !PT ;  /* 0x0000000504047212 */ /* 0x000fe200078e3cff */
[----:B------:R-:W-:Y:S01]  /*5560*/  UIADD3 UR8, UR8, 0x1e180, URZ ;  /* 0x0001e18008087890 */ /* 0x000fe2000fffe03f */
[----:B------:R-:W-:Y:S01]  /*5570*/  SEL R6, R6, RZ, P1 ;  /* 0x000000ff06067207 */ /* 0x000fe20000800000 */
[----:B------:R-:W-:Y:S01]  /*5580*/  UMOV UR18, UR34 ;  /* 0x0000002200127c82 */ /* 0x000fe20008000000 */
[----:B------:R-:W-:Y:S01]  /*5590*/  UMOV UR20, UR36 ;  /* 0x0000002400147c82 */ /* 0x000fe20008000000 */
[----:B------:R0:W-:Y:S01]  /*55a0*/  UTMALDG.3D.MULTICAST [UR32], [UR14], UR7, desc[UR22] ;  /* 0x000016200e0073b4 */ /* 0x0001e20008011807 */
[----:B------:R-:W-:Y:S01]  /*55b0*/  UMOV UR9, UR33 ;  /* 0x0000002100097c82 */ /* 0x000fe20008000000 */
[----:B------:R-:W-:Y:S01]  /*55c0*/  UMOV UR11, UR19 ;  /* 0x00000013000b7c82 */ /* 0x000fe20008000000 */
[----:B------:R-:W-:Y:S01]  /*55d0*/  UMOV UR12, UR36 ;  /* 0x00000024000c7c82 */ /* 0x000fe20008000000 */
[----:B------:R-:W-:Y:S01]  /*55e0*/  UMOV UR10, UR26 ;  /* 0x0000001a000a7c82 */ /* 0x000fe20008000000 */
[----:B------:R0:W-:Y:S01]  /*55f0*/  UTMALDG.3D.MULTICAST [UR24], [UR14], UR7, desc[UR22] ;  /* 0x000016180e0073b4 */ /* 0x0001e20008011807 */
[----:B------:R0:W-:Y:S01]  /*5600*/  UTMALDG.3D [UR16], [UR38], desc[UR22] ;  /* 0x00001610260075b4 */ /* 0x0001e20008011000 */
[----:B------:R0:W-:Y:S02]  /*5610*/  UTMALDG.3D [UR8], [UR38], desc[UR22] ;  /* 0x00001608260075b4 */ /* 0x0001e40008011000 */
[----:B0-----:R-:W-:Y:S05]  /*5620*/  @P3 BRA `(.L_x_112) ;  /* 0xfffffffc00083947 */ /* 0x001fea000383ffff */
.L_x_108:
[----:B------:R-:W-:Y:S05]  /*5630*/  BSYNC B1 ;  /* 0x0000000000017941 */ /* 0x000fea0003800000 */
.L_x_107:
[----:B------:R-:W3:Y:S01]  /*5640*/  LDL.64 R24, [R1] ;  /* 0x0000000001187983 */ /* 0x000ee20000100a00 */
[----:B------:R-:W-:Y:S01]  /*5650*/  LOP3.LUT P4, RZ, R10, 0xff, RZ, 0xc0, !PT ;  /* 0x000000ff0aff7812 */ /* 0x000fe2000788c0ff */
[----:B------:R-:W-:Y:S01]  /*5660*/  VIADD R13, R8, UR40 ;  /* 0x00000028080d7c36 */ /* 0x000fe20008000000 */
[----:B------:R-:W-:Y:S01]  /*5670*/  ULDC.64 UR8, c[0x0][0x650] ;  /* 0x0001940000087ab9 */ /* 0x000fe20000000a00 */
[----:B------:R-:W-:Y:S01]  /*5680*/  IMAD.U32 R7, RZ, RZ, UR40 ;  /* 0x00000028ff077e24 */ /* 0x000fe2000f8e00ff */
[----:B------:R-:W-:Y:S01]  /*5690*/  UISETP.GE.U32.AND UP0, UPT, UR40, 0x7, UPT ;  /* 0x000000072800788c */ /* 0x000fe2000bf06070 */
[C---:B------:R-:W-:Y:S01]  /*56a0*/  IMAD.WIDE.U32 R4, R13.reuse, 0x24924925, RZ ;  /* 0x249249250d047825 */ /* 0x040fe200078e00ff */
[----:B------:R-:W-:Y:S01]  /*56b0*/  ISETP.GT.U32.AND P1, PT, R13, 0x6, PT ;  /* 0x000000060d00780c */ /* 0x000fe20003f24070 */
[----:B------:R-:W-:Y:S01]  /*56c0*/  BSSY B1, `(.L_x_113) ;  /* 0x000006b000017945 */ /* 0x000fe20003800000 */
[----:B------:R-:W-:Y:S01]  /*56d0*/  PRMT R10, RZ, 0x7610, R10 ;  /* 0x00007610ff0a7816 */ /* 0x000fe2000000000a */
[----:B------:R-:W-:Y:S01]  /*56e0*/  IMAD.MOV.U32 R22, RZ, RZ, -0x1 ;  /* 0xffffffffff167424 */ /* 0x000fe200078e00ff */
[----:B------:R-:W-:Y:S01]  /*56f0*/  ISETP.LT.U32.AND P1, PT, R7, 0x7, P1 ;  /* 0x000000070700780c */ /* 0x000fe20000f21070 */
[----:B------:R-:W-:Y:S01]  /*5700*/  IMAD.IADD R7, R13, 0x1, -R5 ;  /* 0x000000010d077824 */ /* 0x000fe200078e0a05 */
[----:B------:R-:W-:Y:S01]  /*5710*/  PLOP3.LUT P3, PT, PT, PT, UP0, 0x80, 0x0 ;  /* 0x000000000000781c */ /* 0x000fe20003f6f008 */
[----:B------:R-:W0:Y:S01]  /*5720*/  @P4 S2R R11, SR_CgaCtaId ;  /* 0x00000000000b4919 */ /* 0x000e220000008800 */
[----:B------:R-:W-:Y:S01]  /*5730*/  SEL R4, RZ, 0x1, !P1 ;  /* 0x00000001ff047807 */ /* 0x000fe20004800000 */
[----:B------:R-:W-:Y:S01]  /*5740*/  IMAD.MOV.U32 R18, RZ, RZ, -0x1 ;  /* 0xffffffffff127424 */ /* 0x000fe200078e00ff */
[----:B------:R-:W-:Y:S01]  /*5750*/  @P4 MOV R6, 0x400 ;  /* 0x0000040000064802 */ /* 0x000fe20000000f00 */
[----:B------:R-:W-:Y:S01]  /*5760*/  IMAD.MOV.U32 R19, RZ, RZ, -0x1 ;  /* 0xffffffffff137424 */ /* 0x000fe200078e00ff */
[----:B------:R-:W-:-:S02]  /*5770*/  LEA.HI R7, R7, R5, RZ, 0x1f ;  /* 0x0000000507077211 */ /* 0x000fc400078ff8ff */
[----:B------:R-:W-:Y:S02]  /*5780*/  LOP3.LUT R3, R3, R4, RZ, 0x3c, !PT ;  /* 0x0000000403037212 */ /* 0x000fe400078e3cff */
[----:B------:R-:W-:Y:S02]  /*5790*/  SHF.R.U32.HI R8, RZ, 0x2, R7 ;  /* 0x00000002ff087819 */ /* 0x000fe40000011607 */
[----:B------:R-:W-:Y:S02]  /*57a0*/  PRMT R4, RZ, 0x7610, R4 ;  /* 0x00007610ff047816 */ /* 0x000fe40000000004 */
[----:B------:R-:W-:Y:S01]  /*57b0*/  @P3 LOP3.LUT R3, R3, 0x1, R8, 0x78, !PT ;  /* 0x0000000103033812 */ /* 0x000fe200078e7808 */
[----:B------:R-:W-:Y:S01]  /*57c0*/  IMAD R8, R8, -0x7, R13 ;  /* 0xfffffff908087824 */ /* 0x000fe200078e020d */
[----:B0-----:R-:W-:-:S04]  /*57d0*/  @P4 LEA R6, R11, R6, 0x18 ;  /* 0x000000060b064211 */ /* 0x001fc800078ec0ff */
[----:B------:R0:W-:Y:S01]  /*57e0*/  @P4 SYNCS.ARRIVE.TRANS64.A1T0 RZ, [R6+URZ+0xa8], RZ ;  /* 0x0000a8ff06ff49a7 */ /* 0x0001e2000810003f */
[----:B---3--:R-:W-:-:S05]  /*57f0*/  IADD3 R16, P1, R16, R24, RZ ;  /* 0x0000001810107210 */ /* 0x008fca0007f3e0ff */
[----:B------:R-:W-:Y:S01]  /*5800*/  IMAD.X R17, R17, 0x1, R0, P1 ;  /* 0x0000000111117824 */ /* 0x000fe200008e0600 */
[----:B------:R-:W-:-:S04]  /*5810*/  ISETP.GE.U32.AND P1, PT, R16, UR8, PT ;  /* 0x0000000810007c0c */ /* 0x000fc8000bf26070 */
[----:B------:R-:W-:-:S13]  /*5820*/  ISETP.GE.U32.AND.EX P1, PT, R17, UR9, PT, P1 ;  /* 0x0000000911007c0c */ /* 0x000fda000bf26110 */
[----:B0-----:R-:W-:Y:S05]  /*5830*/  @P1 BRA `(.L_x_114) ;  /* 0x00000004004c1947 */ /* 0x001fea0003800000 */
[----:B------:R-:W0:Y:S01]  /*5840*/  S2R R13, SR_CTAID.X ;  /* 0x00000000000d7919 */ /* 0x000e220000002500 */
[----:B------:R-:W-:Y:S01]  /*5850*/  ULDC.64 UR8, c[0x0][0x628] ;  /* 0x00018a0000087ab9 */ /* 0x000fe20000000a00 */
[----:B------:R-:W1:Y:S01]  /*5860*/  LDC R14, c[0x0][0x144] ;  /* 0x00005100ff0e7b82 */ /* 0x000e620000000800 */
[----:B------:R-:W-:Y:S01]  /*5870*/  ISETP.NE.U32.AND P1, PT, RZ, UR8, PT ;  /* 0x00000008ff007c0c */ /* 0x000fe2000bf25070 */
[----:B------:R-:W3:Y:S01]  /*5880*/  S2R R12, SR_CTAID.Y ;  /* 0x00000000000c7919 */ /* 0x000ee20000002600 */
[----:B------:R-:W-:Y:S01]  /*5890*/  ULDC UR10, c[0x0][0x630] ;  /* 0x00018c00000a7ab9 */ /* 0x000fe20000000800 */
[----:B------:R-:W-:Y:S01]  /*58a0*/  ULDC UR11, c[0x0][0x150] ;  /* 0x00005400000b7ab9 */ /* 0x000fe20000000800 */
[----:B------:R-:W-:Y:S01]  /*58b0*/  ISETP.NE.AND.EX P1, PT, RZ, UR9, PT, P1 ;  /* 0x00000009ff007c0c */ /* 0x000fe2000bf25310 */
[----:B------:R-:W-:Y:S02]  /*58c0*/  IMAD.MOV.U32 R4, RZ, RZ, R16 ;  /* 0x000000ffff047224 */ /* 0x000fe400078e0010 */
[----:B------:R-:W-:Y:S01]  /*58d0*/  IMAD.MOV.U32 R5, RZ, RZ, R17 ;  /* 0x000000ffff057224 */ /* 0x000fe200078e0011 */
[----:B0-----:R-:W-:-:S09]  /*58e0*/  I2FP.F32.U32 R18, R13 ;  /* 0x0000000d00127245 */ /* 0x001fd20000201000 */
[----:B------:R-:W-:Y:S05]  /*58f0*/  @!P1 BRA `(.L_x_115) ;  /* 0x0000000000289947 */ /* 0x000fea0003800000 */
[----:B------:R-:W-:Y:S02]  /*5900*/  ULDC UR7, c[0x0][0x634] ;  /* 0x00018d0000077ab9 */ /* 0x000fe40000000800 */
[----:B------:R-:W-:-:S05]  /*5910*/  IADD3 R5, P1, R16, UR7, RZ ;  /* 0x0000000710057c10 */ /* 0x000fca000ff3e0ff */
[----:B------:R-:W-:-:S04]  /*5920*/  IMAD.X R15, RZ, RZ, R17, P1 ;  /* 0x000000ffff0f7224 */ /* 0x000fc800008e0611 */
[----:B------:R-:W-:-:S04]  /*5930*/  IMAD.WIDE.U32 R6, R15, UR8, RZ ;  /* 0x000000080f067c25 */ /* 0x000fc8000f8e00ff */
[----:B------:R-:W-:-:S04]  /*5940*/  IMAD.WIDE.U32 R6, P1, R5, UR9, R6 ;  /* 0x0000000905067c25 */ /* 0x000fc8000f820006 */
[----:B------:R-:W-:-:S04]  /*5950*/  IMAD.WIDE.U32 R4, R5, UR8, RZ ;  /* 0x0000000805047c25 */ /* 0x000fc8000f8e00ff */
[----:B------:R-:W-:Y:S01]  /*5960*/  IMAD.MOV.U32 R4, RZ, RZ, R7 ;  /* 0x000000ffff047224 */ /* 0x000fe200078e0007 */
[----:B------:R-:W-:Y:S01]  /*5970*/  IADD3 RZ, P3, R5, R6, RZ ;  /* 0x0000000605ff7210 */ /* 0x000fe20007f7e0ff */
[----:B------:R-:W-:-:S04]  /*5980*/  IMAD.X R5, RZ, RZ, RZ, P1 ;  /* 0x000000ffff057224 */ /* 0x000fc800008e06ff */
[----:B------:R-:W-:-:S08]  /*5990*/  IMAD.WIDE.U32.X R4, R15, UR9, R4, P3 ;  /* 0x000000090f047c25 */ /* 0x000fd000098e0404 */
.L_x_115:
[----:B------:R-:W-:Y:S01]  /*59a0*/  FMUL R18, R18, UR11 ;  /* 0x0000000b12127c20 */ /* 0x000fe20008400000 */
[--C-:B------:R-:W-:Y:S01]  /*59b0*/  SHF.R.U64 R19, R4, UR10, R5.reuse ;  /* 0x0000000a04137c19 */ /* 0x100fe20008001205 */
[----:B------:R-:W-:Y:S01]  /*59c0*/  ULDC.64 UR8, c[0x0][0x620] ;  /* 0x0001880000087ab9 */ /* 0x000fe20000000a00 */
[----:B------:R-:W-:Y:S01]  /*59d0*/  SHF.R.U32.HI R4, RZ, UR10, R5 ;  /* 0x0000000aff047c19 */ /* 0x000fe20008011605 */
[----:B------:R-:W-:Y:S01]  /*59e0*/  ULDC.64 UR10, c[0x0][0x640] ;  /* 0x00019000000a7ab9 */ /* 0x000fe20000000a00 */
[----:B------:R-:W-:Y:S01]  /*59f0*/  IADD3 R5, P1, RZ, -R19, RZ ;  /* 0x80000013ff057210 */ /* 0x000fe20007f3e0ff */
[----:B------:R-:W0:Y:S01]  /*5a00*/  F2I.U32.TRUNC.NTZ R18, R18 ;  /* 0x0000001200127305 */ /* 0x000e22000020f000 */
[----:B------:R-:W4:Y:S01]  /*5a10*/  LDC R15, c[0x0][0x148] ;  /* 0x00005200ff0f7b82 */ /* 0x000f220000000800 */
[----:B------:R-:W-:Y:S02]  /*5a20*/  ULDC UR7, c[0x0][0x618] ;  /* 0x0001860000077ab9 */ /* 0x000fe40000000800 */
[----:B------:R-:W-:Y:S01]  /*5a30*/  IMAD.X R4, RZ, RZ, ~R4, P1 ;  /* 0x000000ffff047224 */ /* 0x000fe200008e0e04 */
[----:B------:R-:W-:-:S03]  /*5a40*/  ISETP.NE.U32.AND P1, PT, RZ, UR10, PT ;  /* 0x0000000aff007c0c */ /* 0x000fc6000bf25070 */
[----:B------:R-:W-:Y:S01]  /*5a50*/  IMAD R4, R4, UR8, RZ ;  /* 0x0000000804047c24 */ /* 0x000fe2000f8e02ff */
[----:B------:R-:W-:-:S03]  /*5a60*/  ISETP.NE.AND.EX P1, PT, RZ, UR11, PT, P1 ;  /* 0x0000000bff007c0c */ /* 0x000fc6000bf25310 */
[C---:B------:R-:W-:Y:S02]  /*5a70*/  IMAD R7, R5.reuse, UR9, R4 ;  /* 0x0000000905077c24 */ /* 0x040fe4000f8e0204 */
[----:B------:R-:W-:Y:S01]  /*5a80*/  IMAD.WIDE.U32 R4, R5, UR8, R16 ;  /* 0x0000000805047c25 */ /* 0x000fe2000f8e0010 */
[----:B------:R-:W-:-:S03]  /*5a90*/  ULDC UR8, c[0x0][0x154] ;  /* 0x0000550000087ab9 */ /* 0x000fc60000000800 */
[----:B0-----:R-:W-:Y:S02]  /*5aa0*/  IMAD.MOV R6, RZ, RZ, -R18 ;  /* 0x000000ffff067224 */ /* 0x001fe400078e0a12 */
[----:B------:R-:W-:Y:S02]  /*5ab0*/  IMAD.IADD R5, R5, 0x1, R7 ;  /* 0x0000000105057824 */ /* 0x000fe400078e0207 */
[----:B-1----:R-:W-:Y:S01]  /*5ac0*/  IMAD R13, R14, R6, R13 ;  /* 0x000000060e0d7224 */ /* 0x002fe200078e020d */
[----:B---3--:R-:W-:Y:S02]  /*5ad0*/  I2FP.F32.U32 R6, R12 ;  /* 0x0000000c00067245 */ /* 0x008fe40000201000 */
[--C-:B------:R-:W-:Y:S02]  /*5ae0*/  SHF.R.U64 R14, R4, UR7, R5.reuse ;  /* 0x00000007040e7c19 */ /* 0x100fe40008001205 */
[----:B------:R-:W-:Y:S01]  /*5af0*/  SHF.R.U32.HI R5, RZ, UR7, R5 ;  /* 0x00000007ff057c19 */ /* 0x000fe20008011605 */
[----:B------:R-:W-:Y:S01]  /*5b00*/  FMUL R6, R6, UR8 ;  /* 0x0000000806067c20 */ /* 0x000fe20008400000 */
[----:B------:R-:W-:-:S02]  /*5b10*/  ULDC UR7, c[0x0][0x608] ;  /* 0x0001820000077ab9 */ /* 0x000fc40000000800 */
[--C-:B------:R-:W-:Y:S01]  /*5b20*/  SHF.R.U64 R20, R14, UR7, R5.reuse ;  /* 0x000000070e147c19 */ /* 0x100fe20008001205 */
[----:B------:R0:W1:Y:S01]  /*5b30*/  F2I.U32.TRUNC.NTZ R21, R6 ;  /* 0x0000000600157305 */ /* 0x000062000020f000 */
[----:B------:R-:W-:Y:S01]  /*5b40*/  SHF.R.U32.HI R5, RZ, UR7, R5 ;  /* 0x00000007ff057c19 */ /* 0x000fe20008011605 */
[----:B------:R-:W-:-:S03]  /*5b50*/  ULDC UR7, c[0x0][0x658] ;  /* 0x0001960000077ab9 */ /* 0x000fc60000000800 */
[--C-:B------:R-:W-:Y:S02]  /*5b60*/  SHF.R.U64 R18, R20, UR7, R5.reuse ;  /* 0x0000000714127c19 */ /* 0x100fe40008001205 */
[----:B------:R-:W-:-:S03]  /*5b70*/  SHF.R.U32.HI R25, RZ, UR7, R5 ;  /* 0x00000007ff197c19 */ /* 0x000fc60008011605 */
[----:B------:R-:W-:Y:S02]  /*5b80*/  IMAD.MOV.U32 R4, RZ, RZ, R18 ;  /* 0x000000ffff047224 */ /* 0x000fe400078e0012 */
[----:B------:R-:W-:Y:S01]  /*5b90*/  IMAD.MOV.U32 R5, RZ, RZ, R25 ;  /* 0x000000ffff057224 */ /* 0x000fe200078e0019 */
[----:B0-----:R-:W-:Y:S06]  /*5ba0*/  @!P1 BRA `(.L_x_116) ;  /* 0x0000000000289947 */ /* 0x001fec0003800000 */
        /* <DEDUP_REMOVED lines=10> */
.L_x_116:
[----:B------:R-:W-:Y:S01]  /*5c50*/  ISETP.NE.AND P1, PT, R2, 0x1, PT ;  /* 0x000000010200780c */ /* 0x000fe20003f25270 */
[----:B------:R-:W-:Y:S01]  /*5c60*/  ULDC UR7, c[0x0][0x648] ;  /* 0x0001920000077ab9 */ /* 0x000fe20000000800 */
[----:B------:R-:W-:Y:S01]  /*5c70*/  LOP3.LUT R20, R20, UR6, RZ, 0xc0, !PT ;  /* 0x0000000614147c12 */ /* 0x000fe2000f8ec0ff */
[----:B-1----:R-:W-:Y:S01]  /*5c80*/  IMAD.MOV R21, RZ, RZ, -R21 ;  /* 0x000000ffff157224 */ /* 0x002fe200078e0a15 */
[----:B------:R-:W-:Y:S01]  /*5c90*/  SHF.R.U64 R5, R4, UR7, R5 ;  /* 0x0000000704057c19 */ /* 0x000fe20008001205 */
[----:B------:R-:W-:Y:S01]  /*5ca0*/  ULDC UR7, c[0x0][0x638] ;  /* 0x00018e0000077ab9 */ /* 0x000fe20000000800 */
[----:B------:R-:W-:Y:S01]  /*5cb0*/  ULDC UR8, c[0x0][0x610] ;  /* 0x0001840000087ab9 */ /* 0x000fe20000000800 */
[----:B------:R-:W-:Y:S02]  /*5cc0*/  IMAD.MOV.U32 R4, RZ, RZ, 0x1 ;  /* 0x00000001ff047424 */ /* 0x000fe400078e00ff */
[----:B------:R-:W-:Y:S02]  /*5cd0*/  IMAD.MOV R7, RZ, RZ, -R5 ;  /* 0x000000ffff077224 */ /* 0x000fe400078e0a05 */
[----:B------:R-:W-:Y:S01]  /*5ce0*/  IMAD R20, R5, UR5, R20 ;  /* 0x0000000505147c24 */ /* 0x000fe2000f8e0214 */
[----:B------:R-:W-:Y:S01]  /*5cf0*/  LOP3.LUT R5, R14, UR4, RZ, 0xc0, !PT ;  /* 0x000000040e057c12 */ /* 0x000fe2000f8ec0ff */
[----:B----4-:R-:W-:-:S02]  /*5d00*/  @P1 IMAD R13, R15, R21, R12 ;  /* 0x000000150f0d1224 */ /* 0x010fc400078e020c */
[----:B------:R-:W-:Y:S01]  /*5d10*/  IMAD R18, R7, UR7, R18 ;  /* 0x0000000707127c24 */ /* 0x000fe2000f8e0212 */
[----:B------:R-:W-:Y:S01]  /*5d20*/  ULDC UR7, c[0x0][0x600] ;  /* 0x0001800000077ab9 */ /* 0x000fe20000000800 */
[----:B------:R-:W-:Y:S02]  /*5d30*/  IMAD R13, R20, UR8, R13 ;  /* 0x00000008140d7c24 */ /* 0x000fe4000f8e020d */
[----:B------:R-:W-:-:S05]  /*5d40*/  IMAD R22, R18, UR7, R5 ;  /* 0x0000000712167c24 */ /* 0x000fca000f8e0205 */
[----:B------:R-:W-:Y:S02]  /*5d50*/  SEL R18, R22, R13, !P1 ;  /* 0x0000000d16127207 */ /* 0x000fe40004800000 */
[----:B------:R-:W-:-:S07]  /*5d60*/  SEL R22, R13, R22, !P1 ;  /* 0x000000160d167207 */ /* 0x000fce0004800000 */
.L_x_114:
[----:B------:R-:W-:Y:S05]  /*5d70*/  BSYNC B1 ;  /* 0x0000000000017941 */ /* 0x000fea0003800000 */
.L_x_113:
[----:B------:R-:W-:-:S13]  /*5d80*/  LOP3.LUT P1, RZ, R4, 0xff, RZ, 0xc0, !PT ;  /* 0x000000ff04ff7812 */ /* 0x000fda000782c0ff */
[----:B------:R-:W-:Y:S05]  /*5d90*/  @P1 BRA `(.L_x_117) ;  /* 0xfffffff000f41947 */ /* 0x000fea000383ffff */
[----:B------:R-:W-:Y:S05]  /*5da0*/  BSYNC B0 ;  /* 0x0000000000007941 */ /* 0x000fea0003800000 */
.L_x_105:
[----:B------:R-:W-:-:S03]  /*5db0*/  UMOV UR7, 0xffffffff ;  /* 0xffffffff00077882 */ /* 0x000fc60000000000 */
[----:B------:R-:W-:Y:S05]  /*5dc0*/  BRA.DIV UR7, `(.L_x_118) ;  /* 0x0000000607b47947 */ /* 0x000fea000b800000 */
[----:B------:R-:W-:-:S13]  /*5dd0*/  ELECT P6, URZ, PT ;  /* 0x00000000003f782f */ /* 0x000fda00038c0000 */
.L_x_137:
[----:B------:R-:W-:Y:S04]  /*5de0*/  BSSY B0, `(.L_x_119) ;  /* 0x0000046000007945 */ /* 0x000fe80003800000 */
[----:B------:R-:W-:Y:S05]  /*5df0*/  @!P6 BRA `(.L_x_120) ;  /* 0x000000040010e947 */ /* 0x000fea0003800000 */
[----:B------:R-:W-:-:S04]  /*5e00*/  LOP3.LUT R23, R23, 0x2, RZ, 0xfc, !PT ;  /* 0x0000000217177812 */ /* 0x000fc800078efcff */
[----:B------:R-:W-:-:S13]  /*5e10*/  ISETP.NE.AND P0, PT, R23, 0x3, PT ;  /* 0x000000031700780c */ /* 0x000fda0003f05270 */
[----:B------:R-:W-:Y:S05]  /*5e20*/  @!P0 BRA `(.L_x_121) ;  /* 0x0000000000048947 */ /* 0x000fea0003800000 */
[----:B------:R-:W-:Y:S01]  /*5e30*/  BPT.TRAP 0x1 ;  /* 0x000000040000795c */ /* 0x000fe20000300000 */
.L_x_121:
[----:B------:R-:W0:Y:S01]  /*5e40*/  S2R R5, SR_CgaCtaId ;  /* 0x0000000000057919 */ /* 0x000e220000008800 */
[----:B------:R-:W-:Y:S02]  /*5e50*/  MOV R0, 0x400 ;  /* 0x0000040000007802 */ /* 0x000fe40000000f00 */
[----:B------:R-:W-:Y:S02]  /*5e60*/  SHF.L.U32 R2, R3, 0x1f, RZ ;  /* 0x0000001f03027819 */ /* 0x000fe400000006ff */
[----:B0-----:R-:W-:-:S05]  /*5e70*/  LEA R5, R5, R0, 0x18 ;  /* 0x0000000005057211 */ /* 0x001fca00078ec0ff */
[----:B------:R-:W-:-:S04]  /*5e80*/  VIADD R5, R5, 0x38 ;  /* 0x0000003805057836 */ /* 0x000fc80000000000 */
[C---:B------:R-:W-:Y:S02]  /*5e90*/  IMAD R7, R8.reuse, 0x8, R5 ;  /* 0x0000000808077824 */ /* 0x040fe400078e0205 */
[----:B------:R-:W-:Y:S02]  /*5ea0*/  VIADD R8, R8, 0x1 ;  /* 0x0000000108087836 */ /* 0x000fe40000000000 */
[----:B------:R-:W0:Y:S03]  /*5eb0*/  SYNCS.PHASECHK.TRANS64.TRYWAIT P0, [R7+URZ], R2 ;  /* 0x00000002070075a7 */ /* 0x000e26000800017f */
[----:B------:R-:W-:-:S04]  /*5ec0*/  ISETP.NE.AND P1, PT, R8, 0x7, PT ;  /* 0x000000070800780c */ /* 0x000fc80003f25270 */
[----:B------:R-:W-:Y:S02]  /*5ed0*/  SEL R0, RZ, 0x1, P1 ;  /* 0x00000001ff007807 */ /* 0x000fe40000800000 */
[----:B------:R-:W-:Y:S02]  /*5ee0*/  SEL R8, R8, RZ, P1 ;  /* 0x000000ff08087207 */ /* 0x000fe40000800000 */
[----:B------:R-:W-:-:S03]  /*5ef0*/  LOP3.LUT R9, R3, R0, RZ, 0x3c, !PT ;  /* 0x0000000003097212 */ /* 0x000fc600078e3cff */
[----:B------:R-:W-:Y:S01]  /*5f00*/  IMAD R6, R8, 0x8, R5 ;  /* 0x0000000808067824 */ /* 0x000fe200078e0205 */
[----:B------:R-:W-:Y:S01]  /*5f10*/  SHF.L.U32 R3, R9, 0x1f, RZ ;  /* 0x0000001f09037819 */ /* 0x000fe200000006ff */
[----:B0-----:R-:W-:Y:S06]  /*5f20*/  @!P0 BRA `(.L_x_122) ;  /* 0x00000004007c8947 */ /* 0x001fec0003800000 */
.L_x_138:
[----:B------:R-:W1:Y:S01]  /*5f30*/  SYNCS.PHASECHK.TRANS64.TRYWAIT P0, [R6+URZ], R3 ;  /* 0x00000003060075a7 */ /* 0x000e62000800017f */
[----:B------:R-:W-:-:S05]  /*5f40*/  VIADD R0, R8, 0x1 ;  /* 0x0000000108007836 */ /* 0x000fca0000000000 */
[----:B------:R-:W-:-:S04]  /*5f50*/  ISETP.NE.AND P1, PT, R0, 0x7, PT ;  /* 0x000000070000780c */ /* 0x000fc80003f25270 */
[----:B0-----:R-:W-:Y:S02]  /*5f60*/  SEL R2, RZ, 0x1, P1 ;  /* 0x00000001ff027807 */ /* 0x001fe40000800000 */
[----:B------:R-:W-:Y:S02]  /*5f70*/  SEL R0, R0, RZ, P1 ;  /* 0x000000ff00007207 */ /* 0x000fe40000800000 */
[----:B------:R-:W-:-:S03]  /*5f80*/  LOP3.LUT R9, R9, R2, RZ, 0x3c, !PT ;  /* 0x0000000209097212 */ /* 0x000fc600078e3cff */
[----:B------:R-:W-:Y:S01]  /*5f90*/  IMAD R7, R0, 0x8, R5 ;  /* 0x0000000800077824 */ /* 0x000fe200078e0205 */
[----:B------:R-:W-:Y:S01]  /*5fa0*/  SHF.L.U32 R4, R9, 0x1f, RZ ;  /* 0x0000001f09047819 */ /* 0x000fe200000006ff */
[----:B-1----:R-:W-:Y:S06]  /*5fb0*/  @!P0 BRA `(.L_x_123) ;  /* 0x00000004006c8947 */ /* 0x002fec0003800000 */
.L_x_139:
[----:B------:R-:W1:Y:S01]  /*5fc0*/  SYNCS.PHASECHK.TRANS64.TRYWAIT P0, [R7+URZ], R4 ;  /* 0x00000004070075a7 */ /* 0x000e62000800017f */
[----:B------:R-:W-:-:S05]  /*5fd0*/  VIADD R0, R0, 0x1 ;  /* 0x0000000100007836 */ /* 0x000fca0000000000 */
[----:B------:R-:W-:-:S04]  /*5fe0*/  ISETP.NE.AND P1, PT, R0, 0x7, PT ;  /* 0x000000070000780c */ /* 0x000fc80003f25270 */
[----:B------:R-:W-:Y:S02]  /*5ff0*/  SEL R2, RZ, 0x1, P1 ;  /* 0x00000001ff027807 */ /* 0x000fe40000800000 */
[----:B------:R-:W-:Y:S02]  /*6000*/  SEL R0, R0, RZ, P1 ;  /* 0x000000ff00007207 */ /* 0x000fe40000800000 */
[----:B------:R-:W-:-:S03]  /*6010*/  LOP3.LUT R9, R9, R2, RZ, 0x3c, !PT ;  /* 0x0000000209097212 */ /* 0x000fc600078e3cff */
[----:B0-----:R-:W-:Y:S01]  /*6020*/  IMAD R6, R0, 0x8, R5 ;  /* 0x0000000800067824 */ /* 0x001fe200078e0205 */
[----:B------:R-:W-:Y:S01]  /*6030*/  SHF.L.U32 R3, R9, 0x1f, RZ ;  /* 0x0000001f09037819 */ /* 0x000fe200000006ff */
[----:B-1----:R-:W-:Y:S06]  /*6040*/  @!P0 BRA `(.L_x_124) ;  /* 0x00000004005c8947 */ /* 0x002fec0003800000 */
.L_x_140:
        /* <DEDUP_REMOVED lines=9> */
.L_x_141:
        /* <DEDUP_REMOVED lines=9> */
.L_x_142:
[----:B------:R-:W1:Y:S01]  /*6170*/  SYNCS.PHASECHK.TRANS64.TRYWAIT P0, [R6+URZ], R3 ;  /* 0x00000003060075a7 */ /* 0x000e62000800017f */
[----:B------:R-:W-:-:S05]  /*6180*/  VIADD R0, R0, 0x1 ;  /* 0x0000000100007836 */ /* 0x000fca0000000000 */
[----:B------:R-:W-:-:S04]  /*6190*/  ISETP.NE.AND P1, PT, R0, 0x7, PT ;  /* 0x000000070000780c */ /* 0x000fc80003f25270 */
[----:B------:R-:W-:Y:S02]  /*61a0*/  SEL R2, RZ, 0x1, P1 ;  /* 0x00000001ff027807 */ /* 0x000fe40000800000 */
[----:B------:R-:W-:Y:S02]  /*61b0*/  SEL R0, R0, RZ, P1 ;  /* 0x000000ff00007207 */ /* 0x000fe40000800000 */
[----:B------:R-:W-:Y:S01]  /*61c0*/  LOP3.LUT R2, R9, R2, RZ, 0x3c, !PT ;  /* 0x0000000209027212 */ /* 0x000fe200078e3cff */
[----:B-1----:R-:W-:Y:S06]  /*61d0*/  @!P0 BRA `(.L_x_127) ;  /* 0x0000000400348947 */ /* 0x002fec0003800000 */
.L_x_143:
[----:B------:R-:W-:Y:S01]  /*61e0*/  IMAD R5, R0, 0x8, R5 ;  /* 0x0000000800057824 */ /* 0x000fe200078e0205 */
[----:B------:R-:W-:-:S07]  /*61f0*/  SHF.L.U32 R0, R2, 0x1f, RZ ;  /* 0x0000001f02007819 */ /* 0x000fce00000006ff */
.L_x_128:
[----:B---3--:R3:W4:Y:S02]  /*6200*/  SYNCS.PHASECHK.TRANS64.TRYWAIT P0, [R5+URZ], R0 ;  /* 0x00000000050075a7 */ /* 0x008724000800017f */
[----:B----4-:R-:W-:Y:S05]  /*6210*/  @!P0 NANOSLEEP.SYNCS 0x989680 ;  /* 0x009896800000895d */ /* 0x010fea0003900000 */
[----:B------:R-:W4:Y:S02]  /*6220*/  @!P0 SYNCS.PHASECHK.TRANS64 P0, [R5+URZ], R0 ;  /* 0x00000000050085a7 */ /* 0x000f24000800007f */
[----:B----4-:R-:W-:Y:S05]  /*6230*/  @!P0 BRA `(.L_x_128) ;  /* 0xfffffffc00f08947 */ /* 0x010fea000383ffff */
.L_x_120:
[----:B------:R-:W-:Y:S05]  /*6240*/  BSYNC B0 ;  /* 0x0000000000007941 */ /* 0x000fea0003800000 */
.L_x_119:
[----:B------:R-:W-:Y:S05]  /*6250*/  EXIT ;  /* 0x000000000000794d */ /* 0x000fea0003800000 */
.L_x_19:
[----:B0-----:R-:W-:-:S04]  /*6260*/  IMAD.U32 R3, RZ, RZ, UR43 ;  /* 0x0000002bff037e24 */ /* 0x001fc8000f8e00ff */
[----:B------:R0:W1:Y:S03]  /*6270*/  SYNCS.PHASECHK.TRANS64.TRYWAIT P0, [R3+URZ+-0x8], R0 ;  /* 0xfffff800030075a7 */ /* 0x000066000800017f */
[----:B-1----:R-:W-:Y:S05]  /*6280*/  @!P0 NANOSLEEP.SYNCS 0x989680 ;  /* 0x009896800000895d */ /* 0x002fea0003900000 */
[----:B------:R-:W1:Y:S02]  /*6290*/  @!P0 SYNCS.PHASECHK.TRANS64 P0, [R3+URZ+-0x8], R0 ;  /* 0xfffff800030085a7 */ /* 0x000e64000800007f */
[----:B-1----:R-:W-:Y:S05]  /*62a0*/  @!P0 BRA `(.L_x_19) ;  /* 0xfffffffc00ec8947 */ /* 0x002fea000383ffff */
[----:B------:R-:W-:Y:S05]  /*62b0*/  BRA `(.L_x_129) ;  /* 0xffffffb400607947 */ /* 0x000fea000383ffff */
.L_x_24:
[----:B-1----:R1:W2:Y:S02]  /*62c0*/  SYNCS.PHASECHK.TRANS64.TRYWAIT P1, [R3+URZ], R0 ;  /* 0x00000000030075a7 */ /* 0x0022a4000802017f */
[----:B--2---:R-:W-:Y:S05]  /*62d0*/  @!P1 NANOSLEEP.SYNCS 0x989680 ;  /* 0x009896800000995d */ /* 0x004fea0003900000 */
[----:B------:R-:W2:Y:S02]  /*62e0*/  @!P1 SYNCS.PHASECHK.TRANS64 P1, [R3+URZ], R0 ;  /* 0x00000000030095a7 */ /* 0x000ea4000802007f */
[----:B--2---:R-:W-:Y:S05]  /*62f0*/  @!P1 BRA `(.L_x_24) ;  /* 0xfffffffc00f09947 */ /* 0x004fea000383ffff */
[----:B------:R-:W-:Y:S05]  /*6300*/  BRA `(.L_x_23) ;  /* 0xffffffb400cc7947 */ /* 0x000fea000383ffff */
.L_x_29:
[----:B-1----:R-:W-:-:S04]  /*6310*/  IMAD.U32 R5, RZ, RZ, UR4 ;  /* 0x00000004ff057e24 */ /* 0x002fc8000f8e00ff */
[----:B------:R1:W2:Y:S03]  /*6320*/  SYNCS.PHASECHK.TRANS64.TRYWAIT P1, [R5+URZ], R4 ;  /* 0x00000004050075a7 */ /* 0x0002a6000802017f */
[----:B--2---:R-:W-:Y:S05]  /*6330*/  @!P1 NANOSLEEP.SYNCS 0x989680 ;  /* 0x009896800000995d */ /* 0x004fea0003900000 */
[----:B------:R-:W2:Y:S02]  /*6340*/  @!P1 SYNCS.PHASECHK.TRANS64 P1, [R5+URZ], R4 ;  /* 0x00000004050095a7 */ /* 0x000ea4000802007f */
[----:B--2---:R-:W-:Y:S05]  /*6350*/  @!P1 BRA `(.L_x_29) ;  /* 0xfffffffc00ec9947 */ /* 0x004fea000383ffff */
[----:B------:R-:W-:Y:S05]  /*6360*/  BRA `(.L_x_28) ;  /* 0xffffffb800f47947 */ /* 0x000fea000383ffff */
.L_x_37:
[----:B0-----:R-:W-:-:S04]  /*6370*/  IMAD.U32 R3, RZ, RZ, UR43 ;  /* 0x0000002bff037e24 */ /* 0x001fc8000f8e00ff */
[----:B------:R0:W1:Y:S03]  /*6380*/  SYNCS.PHASECHK.TRANS64.TRYWAIT P0, [R3+URZ+0x8], R0 ;  /* 0x00000800030075a7 */ /* 0x000066000800017f */
[----:B-1----:R-:W-:Y:S05]  /*6390*/  @!P0 NANOSLEEP.SYNCS 0x989680 ;  /* 0x009896800000895d */ /* 0x002fea0003900000 */
[----:B------:R-:W1:Y:S02]  /*63a0*/  @!P0 SYNCS.PHASECHK.TRANS64 P0, [R3+URZ+0x8], R0 ;  /* 0x00000800030085a7 */ /* 0x000e64000800007f */
[----:B-1----:R-:W-:Y:S05]  /*63b0*/  @!P0 BRA `(.L_x_37) ;  /* 0xfffffffc00ec8947 */ /* 0x002fea000383ffff */
[----:B------:R-:W-:Y:S05]  /*63c0*/  BRA `(.L_x_130) ;  /* 0xffffffc000b87947 */ /* 0x000fea000383ffff */
.L_x_106:
[----:B------:R-:W-:Y:S01]  /*63d0*/  BSSY B1, `(.L_x_131) ;  /* 0x0000006000017945 */ /* 0x000fe20003800000 */
[----:B------:R-:W-:-:S07]  /*63e0*/  IMAD.MOV.U32 R15, RZ, RZ, -0x1 ;  /* 0xffffffffff0f7424 */ /* 0x000fce00078e00ff */
[----:B--2--5:R-:W-:Y:S05]  /*63f0*/  WARPSYNC.COLLECTIVE R15, `(.L_x_132) ;  /* 0x000000000f0c7348 */ /* 0x024fea0003c00000 */
[----:B------:R-:W-:Y:S02]  /*6400*/  ELECT P6, UR62, PT ;  /* 0x00000000003e782f */ /* 0x000fe400038c0000 */
[----:B------:R-:W-:Y:S01]  /*6410*/  MOV R14, UR62 ;  /* 0x0000003e000e7c02 */ /* 0x000fe20008000f00 */
[----:B--2--5:R-:W-:Y:S10]  /*6420*/  ENDCOLLECTIVE ;  /* 0x000000000000791b */ /* 0x024ff40003800000 */
.L_x_132:
[----:B------:R-:W-:Y:S05]  /*6430*/  BSYNC B1 ;  /* 0x0000000000017941 */ /* 0x000fea0003800000 */
.L_x_131:
[----:B------:R-:W-:Y:S05]  /*6440*/  BRA `(.L_x_133) ;  /* 0xffffffec00547947 */ /* 0x000fea000383ffff */
.L_x_109:
[----:B0-----:R0:W1:Y:S02]  /*6450*/  SYNCS.PHASECHK.TRANS64.TRYWAIT P1, [R14+URZ+0x38], R5 ;  /* 0x000038050e0075a7 */ /* 0x001064000802017f */
[----:B-1----:R-:W-:Y:S05]  /*6460*/  @!P1 NANOSLEEP.SYNCS 0x989680 ;  /* 0x009896800000995d */ /* 0x002fea0003900000 */
[----:B------:R-:W1:Y:S02]  /*6470*/  @!P1 SYNCS.PHASECHK.TRANS64 P1, [R14+URZ+0x38], R5 ;  /* 0x000038050e0095a7 */ /* 0x000e64000802007f */
[----:B-1----:R-:W-:Y:S05]  /*6480*/  @!P1 BRA `(.L_x_109) ;  /* 0xfffffffc00f09947 */ /* 0x002fea000383ffff */
[----:B------:R-:W-:Y:S05]  /*6490*/  BRA `(.L_x_134) ;  /* 0xffffffec00907947 */ /* 0x000fea000383ffff */
.L_x_118:
[----:B------:R-:W-:Y:S01]  /*64a0*/  BSSY B0, `(.L_x_135) ;  /* 0x0000006000007945 */ /* 0x000fe20003800000 */
[----:B------:R-:W-:-:S07]  /*64b0*/  IMAD.MOV.U32 R15, RZ, RZ, -0x1 ;  /* 0xffffffffff0f7424 */ /* 0x000fce00078e00ff */
[----:B--2--5:R-:W-:Y:S05]  /*64c0*/  WARPSYNC.COLLECTIVE R15, `(.L_x_136) ;  /* 0x000000000f0c7348 */ /* 0x024fea0003c00000 */
[----:B------:R-:W-:Y:S02]  /*64d0*/  ELECT P6, UR62, PT ;  /* 0x00000000003e782f */ /* 0x000fe400038c0000 */
[----:B------:R-:W-:Y:S01]  /*64e0*/  MOV R14, UR62 ;  /* 0x0000003e000e7c02 */ /* 0x000fe20008000f00 */
[----:B--2--5:R-:W-:Y:S10]  /*64f0*/  ENDCOLLECTIVE ;  /* 0x000000000000791b */ /* 0x024ff40003800000 */
.L_x_136:
[----:B------:R-:W-:Y:S05]  /*6500*/  BSYNC B0 ;  /* 0x0000000000007941 */ /* 0x000fea0003800000 */
.L_x_135:
[----:B------:R-:W-:Y:S05]  /*6510*/  BRA `(.L_x_137) ;  /* 0xfffffff800307947 */ /* 0x000fea000383ffff */
.L_x_122:
[----:B0-----:R0:W1:Y:S02]  /*6520*/  SYNCS.PHASECHK.TRANS64.TRYWAIT P0, [R7+URZ], R2 ;  /* 0x00000002070075a7 */ /* 0x001064000800017f */
[----:B-1----:R-:W-:Y:S05]  /*6530*/  @!P0 NANOSLEEP.SYNCS 0x989680 ;  /* 0x009896800000895d */ /* 0x002fea0003900000 */
[----:B------:R-:W1:Y:S02]  /*6540*/  @!P0 SYNCS.PHASECHK.TRANS64 P0, [R7+URZ], R2 ;  /* 0x00000002070085a7 */ /* 0x000e64000800007f */
[----:B-1----:R-:W-:Y:S05]  /*6550*/  @!P0 BRA `(.L_x_122) ;  /* 0xfffffffc00f08947 */ /* 0x002fea000383ffff */
[----:B------:R-:W-:Y:S05]  /*6560*/  BRA `(.L_x_138) ;  /* 0xfffffff800707947 */ /* 0x000fea000383ffff */
.L_x_123:
[----:B0-----:R0:W1:Y:S02]  /*6570*/  SYNCS.PHASECHK.TRANS64.TRYWAIT P0, [R6+URZ], R3 ;  /* 0x00000003060075a7 */ /* 0x001064000800017f */
[----:B-1----:R-:W-:Y:S05]  /*6580*/  @!P0 NANOSLEEP.SYNCS 0x989680 ;  /* 0x009896800000895d */ /* 0x002fea0003900000 */
[----:B------:R-:W1:Y:S02]  /*6590*/  @!P0 SYNCS.PHASECHK.TRANS64 P0, [R6+URZ], R3 ;  /* 0x00000003060085a7 */ /* 0x000e64000800007f */
[----:B-1----:R-:W-:Y:S05]  /*65a0*/  @!P0 BRA `(.L_x_123) ;  /* 0xfffffffc00f08947 */ /* 0x002fea000383ffff */
[----:B------:R-:W-:Y:S05]  /*65b0*/  BRA `(.L_x_139) ;  /* 0xfffffff800807947 */ /* 0x000fea000383ffff */
.L_x_124:
[----:B0-----:R0:W1:Y:S02]  /*65c0*/  SYNCS.PHASECHK.TRANS64.TRYWAIT P0, [R7+URZ], R4 ;  /* 0x00000004070075a7 */ /* 0x001064000800017f */
[----:B-1----:R-:W-:Y:S05]  /*65d0*/  @!P0 NANOSLEEP.SYNCS 0x989680 ;  /* 0x009896800000895d */ /* 0x002fea0003900000 */
[----:B------:R-:W1:Y:S02]  /*65e0*/  @!P0 SYNCS.PHASECHK.TRANS64 P0, [R7+URZ], R4 ;  /* 0x00000004070085a7 */ /* 0x000e64000800007f */
[----:B-1----:R-:W-:Y:S05]  /*65f0*/  @!P0 BRA `(.L_x_124) ;  /* 0xfffffffc00f08947 */ /* 0x002fea000383ffff */
[----:B------:R-:W-:Y:S05]  /*6600*/  BRA `(.L_x_140) ;  /* 0xfffffff800907947 */ /* 0x000fea000383ffff */
.L_x_125:
[----:B0-----:R0:W1:Y:S02]  /*6610*/  SYNCS.PHASECHK.TRANS64.TRYWAIT P0, [R6+URZ], R3 ;  /* 0x00000003060075a7 */ /* 0x001064000800017f */
[----:B-1----:R-:W-:Y:S05]  /*6620*/  @!P0 NANOSLEEP.SYNCS 0x989680 ;  /* 0x009896800000895d */ /* 0x002fea0003900000 */
[----:B------:R-:W1:Y:S02]  /*6630*/  @!P0 SYNCS.PHASECHK.TRANS64 P0, [R6+URZ], R3 ;  /* 0x00000003060085a7 */ /* 0x000e64000800007f */
[----:B-1----:R-:W-:Y:S05]  /*6640*/  @!P0 BRA `(.L_x_125) ;  /* 0xfffffffc00f08947 */ /* 0x002fea000383ffff */
[----:B------:R-:W-:Y:S05]  /*6650*/  BRA `(.L_x_141) ;  /* 0xfffffff800a07947 */ /* 0x000fea000383ffff */
.L_x_126:
[----:B0-----:R0:W1:Y:S02]  /*6660*/  SYNCS.PHASECHK.TRANS64.TRYWAIT P0, [R7+URZ], R4 ;  /* 0x00000004070075a7 */ /* 0x001064000800017f */
[----:B-1----:R-:W-:Y:S05]  /*6670*/  @!P0 NANOSLEEP.SYNCS 0x989680 ;  /* 0x009896800000895d */ /* 0x002fea0003900000 */
[----:B------:R-:W1:Y:S02]  /*6680*/  @!P0 SYNCS.PHASECHK.TRANS64 P0, [R7+URZ], R4 ;  /* 0x00000004070085a7 */ /* 0x000e64000800007f */
[----:B-1----:R-:W-:Y:S05]  /*6690*/  @!P0 BRA `(.L_x_126) ;  /* 0xfffffffc00f08947 */ /* 0x002fea000383ffff */
[----:B------:R-:W-:Y:S05]  /*66a0*/  BRA `(.L_x_142) ;  /* 0xfffffff800b07947 */ /* 0x000fea000383ffff */
.L_x_127:
[----:B-1----:R1:W3:Y:S02]  /*66b0*/  SYNCS.PHASECHK.TRANS64.TRYWAIT P0, [R6+URZ], R3 ;  /* 0x00000003060075a7 */ /* 0x0022e4000800017f */
[----:B---3--:R-:W-:Y:S05]  /*66c0*/  @!P0 NANOSLEEP.SYNCS 0x989680 ;  /* 0x009896800000895d */ /* 0x008fea0003900000 */
[----:B------:R-:W3:Y:S02]  /*66d0*/  @!P0 SYNCS.PHASECHK.TRANS64 P0, [R6+URZ], R3 ;  /* 0x00000003060085a7 */ /* 0x000ee4000800007f */
[----:B---3--:R-:W-:Y:S05]  /*66e0*/  @!P0 BRA `(.L_x_127) ;  /* 0xfffffffc00f08947 */ /* 0x008fea000383ffff */
[----:B------:R-:W-:Y:S05]  /*66f0*/  BRA `(.L_x_143) ;  /* 0xfffffff800b87947 */ /* 0x000fea000383ffff */
.L_x_144:
[----:B------:R-:W-:-:S00]  /*6700*/  BRA `(.L_x_144) ;  /* 0xfffffffc00fc7947 */ /* 0x000fc0000383ffff */
[----:B------:R-:W-:-:S00]  /*6710*/  NOP ;  /* 0x0000000000007918 */ /* 0x000fc00000000000 */
        /* <DEDUP_REMOVED lines=14> */
.L_x_145:


//--------------------- .nv.global.init           --------------------------
	.section	.nv.global.init,"aw",@progbits
.nv.global.init:
	.type		$str$22,@object
	.size		$str$22,($str$23 - $str$22)
$str$22:
        /*0000*/ 	.byte	0x6b, 0x5f, 0x74, 0x69, 0x6c, 0x65, 0x5f, 0x63, 0x6f, 0x75, 0x6e, 0x74, 0x20, 0x3e, 0x3d, 0x20
        /*0010*/ 	.byte	0x31, 0x00
	.type		$str$23,@object
	.size		$str$23,(__unnamed_1 - $str$23)
$str$23:
        /*0012*/ 	.byte	0x2f, 0x74, 0x6d, 0x70, 0x2f, 0x63, 0x75, 0x74, 0x6c, 0x61, 0x73, 0x73, 0x5f, 0x73, 0x77, 0x65
        /*0022*/ 	.byte	0x65, 0x70, 0x5f, 0x73, 0x72, 0x63, 0x2f, 0x69, 0x6e, 0x63, 0x6c, 0x75, 0x64, 0x65, 0x2f, 0x63
        /*0032*/ 	.byte	0x75, 0x74, 0x6c, 0x61, 0x73, 0x73, 0x2f, 0x67, 0x65, 0x6d, 0x6d, 0x2f, 0x63, 0x6f, 0x6c, 0x6c
        /*0042*/ 	.byte	0x65, 0x63, 0x74, 0x69, 0x76, 0x65, 0x2f, 0x73, 0x6d, 0x39, 0x30, 0x5f, 0x6d, 0x6d, 0x61, 0x5f
        /*0052*/ 	.byte	0x74, 0x6d, 0x61, 0x5f, 0x67, 0x6d, 0x6d, 0x61, 0x5f, 0x73, 0x73, 0x5f, 0x77, 0x61, 0x72, 0x70
        /*0062*/ 	.byte	0x73, 0x70, 0x65, 0x63, 0x69, 0x61, 0x6c, 0x69, 0x7a, 0x65, 0x64, 0x2e, 0x68, 0x70, 0x70, 0x00
	.type		__unnamed_1,@object
	.size		__unnamed_1,(.L_0 - __unnamed_1)
__unnamed_1:
        /*0072*/ 	.byte	0x76, 0x6f, 0x69, 0x64, 0x20, 0x63, 0x75, 0x74, 0x6c, 0x61, 0x73, 0x73, 0x3a, 0x3a, 0x67, 0x65
        /* <DEDUP_REMOVED lines=180> */
        /*0bc2*/ 	.byte	0x64, 0x65, 0x6e, 0x74, 0x69, 0x74, 0x79, 0x5d, 0x00
.L_0:


//--------------------- .nv.shared._ZN7cutlass13device_kernelINS_4gemm6kernel13GemmUniversalIN4cute5tupleIJiiiiEEENS1_10collective13CollectiveMmaINS1_34MainloopSm90TmaGmmaWarpSpecializedILi7ENS5_IJNS4_1CILi1EEENSA_ILi4EEESB_EEENS1_32KernelTmaWarpSpecializedPingpongEEENS5_IJNSA_ILi64EEESG_NSA_ILi128EEEEEENS_10bfloat16_tENS5_IJlSB_lEEESJ_SK_NS4_8TiledMMAINS4_8MMA_AtomIJNS4_4SM904GMMA27MMA_64x64x16_F32BF16BF16_SSILNSO_5MajorE0ELSQ_0ELNSO_7ScaleInE1ELSR_1EEEEEENS4_6LayoutINS5_IJSB_SB_SB_EEENS5_IJNSA_ILi0EEESW_SW_EEEEENS5_IJNS4_10UnderscoreESZ_SZ_EEEEENS4_23SM90_TMA_LOAD_MULTICASTENS4_14ComposedLayoutINS4_7SwizzleILi3ELi4ELi3EEENS4_18smem_ptr_flag_bitsILi16EEENSU_INS5_IJNSA_ILi8EEESG_EEENS5_IJSG_SB_EEEEEEEvNS4_8identityENS4_13SM90_TMA_LOADES1C_vS1D_EENS_8epilogue10collective6detail29Sm90TmaWarpSpecializedAdapterINS1H_15DefaultEpilogueISJ_SK_SK_NS1G_6thread17LinearCombinationISJ_Li1EffLNS1L_9ScaleType4KindE0ELNS_15FloatRoundStyleE2ESJ_EENS1_15EpilogueDefaultEEEEEvvEEEEvNT_6ParamsE --------------------------
	.section	.nv.shared._ZN7cutlass13device_kernelINS_4gemm6kernel13GemmUniversalIN4cute5tupleIJiiiiEEENS1_10collective13CollectiveMmaINS1_34MainloopSm90TmaGmmaWarpSpecializedILi7ENS5_IJNS4_1CILi1EEENSA_ILi4EEESB_EEENS1_32KernelTmaWarpSpecializedPingpongEEENS5_IJNSA_ILi64EEESG_NSA_ILi128EEEEEENS_10bfloat16_tENS5_IJlSB_lEEESJ_SK_NS4_8TiledMMAINS4_8MMA_AtomIJNS4_4SM904GMMA27MMA_64x64x16_F32BF16BF16_SSILNSO_5MajorE0ELSQ_0ELNSO_7ScaleInE1ELSR_1EEEEEENS4_6LayoutINS5_IJSB_SB_SB_EEENS5_IJNSA_ILi0EEESW_SW_EEEEENS5_IJNS4_10UnderscoreESZ_SZ_EEEEENS4_23SM90_TMA_LOAD_MULTICASTENS4_14ComposedLayoutINS4_7SwizzleILi3ELi4ELi3EEENS4_18smem_ptr_flag_bitsILi16EEENSU_INS5_IJNSA_ILi8EEESG_EEENS5_IJSG_SB_EEEEEEEvNS4_8identityENS4_13SM90_TMA_LOADES1C_vS1D_EENS_8epilogue10collective6detail29Sm90TmaWarpSpecializedAdapterINS1H_15DefaultEpilogueISJ_SK_SK_NS1G_6thread17LinearCombinationISJ_Li1EffLNS1L_9ScaleType4KindE0ELNS_15FloatRoundStyleE2ESJ_EENS1_15EpilogueDefaultEEEEEvvEEEEvNT_6ParamsE,"aw",@nobits
	.sectionflags	@""
	.align	16
	.zero		1024


//--------------------- .nv.shared.reserved.0     --------------------------
	.section	.nv.shared.reserved.0,"aw",@nobits
	.weak		__nv_reservedSMEM_offset_0_alias
	.size		__nv_reservedSMEM_offset_0_alias, 0, 0
	.other		__nv_reservedSMEM_offset_0_alias,@"STO_CUDA_RESERVED_SHARED STV_DEFAULT"
__nv_reservedSMEM_offset_0_alias:
	.zero		0


//--------------------- .nv.global                --------------------------
	.section	.nv.global,"aw",@nobits
.nv.global:
	.type		_ZN40_INTERNAL_d8b8f3fa_4_k_cu_9215126c_182774cute1_E,@object
	.size		_ZN40_INTERNAL_d8b8f3fa_4_k_cu_9215126c_182774cute1_E,(_ZN40_INTERNAL_d8b8f3fa_4_k_cu_9215126c_182774cuda3std3__45__cpo6cbeginE - _ZN40_INTERNAL_d8b8f3fa_4_k_cu_9215126c_182774cute1_E)
_ZN40_INTERNAL_d8b8f3fa_4_k_cu_9215126c_182774cute1_E:
	.zero		1
	.type		_ZN40_INTERNAL_d8b8f3fa_4_k_cu_9215126c_182774cuda3std3__45__cpo6cbeginE,@object
	.size		_ZN40_INTERNAL_d8b8f3fa_4_k_cu_9215126c_182774cuda3std3__45__cpo6cbeginE,(_ZN40_INTERNAL_d8b8f3fa_4_k_cu_9215126c_182774cuda3std3__48in_placeE - _ZN40_INTERNAL_d8b8f3fa_4_k_cu_9215126c_182774cuda3std3__45__cpo6cbeginE)
_ZN40_INTERNAL_d8b8f3fa_4_k_cu_9215126c_182774cuda3std3__45__cpo6cbeginE:
	.zero		1
	.type		_ZN40_INTERNAL_d8b8f3fa_4_k_cu_9215126c_182774cuda3std3__48in_placeE,@object
	.size		_ZN40_INTERNAL_d8b8f3fa_4_k_cu_9215126c_182774cuda3std3__48in_placeE,(_ZN40_INTERNAL_d8b8f3fa_4_k_cu_9215126c_182774cuda3std6ranges3__45__cpo9iter_moveE - _ZN40_INTERNAL_d8b8f3fa_4_k_cu_9215126c_182774cuda3std3__48in_placeE)
_ZN40_INTERNAL_d8b8f3fa_4_k_cu_9215126c_182774cuda3std3__48in_placeE:
	.zero		1
	.type		_ZN40_INTERNAL_d8b8f3fa_4_k_cu_9215126c_182774cuda3std6ranges3__45__cpo9iter_moveE,@object
	.size		_ZN40_INTERNAL_d8b8f3fa_4_k_cu_9215126c_182774cuda3std6ranges3__45__cpo9iter_moveE,(_ZN40_INTERNAL_d8b8f3fa_4_k_cu_9215126c_182774cuda3std3__45__cpo5beginE - _ZN40_INTERNAL_d8b8f3fa_4_k_cu_9215126c_182774cuda3std6ranges3__45__cpo9iter_moveE)
_ZN40_INTERNAL_d8b8f3fa_4_k_cu_9215126c_182774cuda3std6ranges3__45__cpo9iter_moveE:
	.zero		1
	.type		_ZN40_INTERNAL_d8b8f3fa_4_k_cu_9215126c_182774cuda3std3__45__cpo5beginE,@object
	.size		_ZN40_INTERNAL_d8b8f3fa_4_k_cu_9215126c_182774cuda3std3__45__cpo5beginE,(_ZN40_INTERNAL_d8b8f3fa_4_k_cu_9215126c_182774cuda3std3__442_GLOBAL__N__d8b8f3fa_4_k_cu_9215126c_182776ignoreE - _ZN40_INTERNAL_d8b8f3fa_4_k_cu_9215126c_182774cuda3std3__45__cpo5beginE)
_ZN40_INTERNAL_d8b8f3fa_4_k_cu_9215126c_182774cuda3std3__45__cpo5beginE:
	.zero		1
	.type		_ZN40_INTERNAL_d8b8f3fa_4_k_cu_9215126c_182774cuda3std3__442_GLOBAL__N__d8b8f3fa_4_k_cu_9215126c_182776ignoreE,@object
	.size		_ZN40_INTERNAL_d8b8f3fa_4_k_cu_9215126c_182774cuda3std3__442_GLOBAL__N__d8b8f3fa_4_k_cu_9215126c_182776ignoreE,(_ZN40_INTERNAL_d8b8f3fa_4_k_cu_9215126c_182774cute7productE - _ZN40_INTERNAL_d8b8f3fa_4_k_cu_9215126c_182774cuda3std3__442_GLOBAL__N__d8b8f3fa_4_k_cu_9215126c_182776ignoreE)
_ZN40_INTERNAL_d8b8f3fa_4_k_cu_9215126c_182774cuda3std3__442_GLOBAL__N__d8b8f3fa_4_k_cu_9215126c_182776ignoreE:
	.zero		1
	.type		_ZN40_INTERNAL_d8b8f3fa_4_k_cu_9215126c_182774cute7productE,@object
	.size		_ZN40_INTERNAL_d8b8f3fa_4_k_cu_9215126c_182774cute7productE,(_ZN40_INTERNAL_d8b8f3fa_4_k_cu_9215126c_182774cuda3std3__45__cpo3endE - _ZN40_INTERNAL_d8b8f3fa_4_k_cu_9215126c_182774cute7productE)
_ZN40_INTERNAL_d8b8f3fa_4_k_cu_9215126c_182774cute7productE:
	.zero		1
	.type		_ZN40_INTERNAL_d8b8f3fa_4_k_cu_9215126c_182774cuda3std3__45__cpo3endE,@object
	.size		_ZN40_INTERNAL_d8b8f3fa_4_k_cu_9215126c_182774cuda3std3__45__cpo3endE,(_ZN40_INTERNAL_d8b8f3fa_4_k_cu_9215126c_182774cuda3std3__419piecewise_constructE - _ZN40_INTERNAL_d8b8f3fa_4_k_cu_9215126c_182774cuda3std3__45__cpo3endE)
_ZN40_INTERNAL_d8b8f3fa_4_k_cu_9215126c_182774cuda3std3__45__cpo3endE:
	.zero		1
	.type		_ZN40_INTERNAL_d8b8f3fa_4_k_cu_9215126c_182774cuda3std3__419piecewise_constructE,@object
	.size		_ZN40_INTERNAL_d8b8f3fa_4_k_cu_9215126c_182774cuda3std3__419piecewise_constructE,(_ZN40_INTERNAL_d8b8f3fa_4_k_cu_9215126c_182774cuda3std3__45__cpo4cendE - _ZN40_INTERNAL_d8b8f3fa_4_k_cu_9215126c_182774cuda3std3__419piecewise_constructE)
_ZN40_INTERNAL_d8b8f3fa_4_k_cu_9215126c_182774cuda3std3__419piecewise_constructE:
	.zero		1
	.type		_ZN40_INTERNAL_d8b8f3fa_4_k_cu_9215126c_182774cuda3std3__45__cpo4cendE,@object
	.size		_ZN40_INTERNAL_d8b8f3fa_4_k_cu_9215126c_182774cuda3std3__45__cpo4cendE,(_ZN40_INTERNAL_d8b8f3fa_4_k_cu_9215126c_182774cuda3std6ranges3__45__cpo4swapE - _ZN40_INTERNAL_d8b8f3fa_4_k_cu_9215126c_182774cuda3std3__45__cpo4cendE)
_ZN40_INTERNAL_d8b8f3fa_4_k_cu_9215126c_182774cuda3std3__45__cpo4cendE:
	.zero		1
	.type		_ZN40_INTERNAL_d8b8f3fa_4_k_cu_9215126c_182774cuda3std6ranges3__45__cpo4swapE,@object
	.size		_ZN40_INTERNAL_d8b8f3fa_4_k_cu_9215126c_182774cuda3std6ranges3__45__cpo4swapE,(.L_8 - _ZN40_INTERNAL_d8b8f3fa_4_k_cu_9215126c_182774cuda3std6ranges3__45__cpo4swapE)
_ZN40_INTERNAL_d8b8f3fa_4_k_cu_9215126c_182774cuda3std6ranges3__45__cpo4swapE:
	.zero		1
.L_8:


//--------------------- .nv.constant0._ZN7cutlass13device_kernelINS_4gemm6kernel13GemmUniversalIN4cute5tupleIJiiiiEEENS1_10collective13CollectiveMmaINS1_34MainloopSm90TmaGmmaWarpSpecializedILi7ENS5_IJNS4_1CILi1EEENSA_ILi4EEESB_EEENS1_32KernelTmaWarpSpecializedPingpongEEENS5_IJNSA_ILi64EEESG_NSA_ILi128EEEEEENS_10bfloat16_tENS5_IJlSB_lEEESJ_SK_NS4_8TiledMMAINS4_8MMA_AtomIJNS4_4SM904GMMA27MMA_64x64x16_F32BF16BF16_SSILNSO_5MajorE0ELSQ_0ELNSO_7ScaleInE1ELSR_1EEEEEENS4_6LayoutINS5_IJSB_SB_SB_EEENS5_IJNSA_ILi0EEESW_SW_EEEEENS5_IJNS4_10UnderscoreESZ_SZ_EEEEENS4_23SM90_TMA_LOAD_MULTICASTENS4_14ComposedLayoutINS4_7SwizzleILi3ELi4ELi3EEENS4_18smem_ptr_flag_bitsILi16EEENSU_INS5_IJNSA_ILi8EEESG_EEENS5_IJSG_SB_EEEEEEEvNS4_8identityENS4_13SM90_TMA_LOADES1C_vS1D_EENS_8epilogue10collective6detail29Sm90TmaWarpSpecializedAdapterINS1H_15DefaultEpilogueISJ_SK_SK_NS1G_6thread17LinearCombinationISJ_Li1EffLNS1L_9ScaleType4KindE0ELNS_15FloatRoundStyleE2ESJ_EENS1_15EpilogueDefaultEEEEEvvEEEEvNT_6ParamsE --------------------------
	.section	.nv.constant0._ZN7cutlass13device_kernelINS_4gemm6kernel13GemmUniversalIN4cute5tupleIJiiiiEEENS1_10collective13CollectiveMmaINS1_34MainloopSm90TmaGmmaWarpSpecializedILi7ENS5_IJNS4_1CILi1EEENSA_ILi4EEESB_EEENS1_32KernelTmaWarpSpecializedPingpongEEENS5_IJNSA_ILi64EEESG_NSA_ILi128EEEEEENS_10bfloat16_tENS5_IJlSB_lEEESJ_SK_NS4_8TiledMMAINS4_8MMA_AtomIJNS4_4SM904GMMA27MMA_64x64x16_F32BF16BF16_SSILNSO_5MajorE0ELSQ_0ELNSO_7ScaleInE1ELSR_1EEEEEENS4_6LayoutINS5_IJSB_SB_SB_EEENS5_IJNSA_ILi0EEESW_SW_EEEEENS5_IJNS4_10UnderscoreESZ_SZ_EEEEENS4_23SM90_TMA_LOAD_MULTICASTENS4_14ComposedLayoutINS4_7SwizzleILi3ELi4ELi3EEENS4_18smem_ptr_flag_bitsILi16EEENSU_INS5_IJNSA_ILi8EEESG_EEENS5_IJSG_SB_EEEEEEEvNS4_8identityENS4_13SM90_TMA_LOADES1C_vS1D_EENS_8epilogue10collective6detail29Sm90TmaWarpSpecializedAdapterINS1H_15DefaultEpilogueISJ_SK_SK_NS1G_6thread17LinearCombinationISJ_Li1EffLNS1L_9ScaleType4KindE0ELNS_15FloatRoundStyleE2ESJ_EENS1_15EpilogueDefaultEEEEEvvEEEEvNT_6ParamsE,"a",@progbits
	.sectionflags	@""
	.align	4
.nv.constant0._ZN7cutlass13device_kernelINS_4gemm6kernel13GemmUniversalIN4cute5tupleIJiiiiEEENS1_10collective13CollectiveMmaINS1_34MainloopSm90TmaGmmaWarpSpecializedILi7ENS5_IJNS4_1CILi1EEENSA_ILi4EEESB_EEENS1_32KernelTmaWarpSpecializedPingpongEEENS5_IJNSA_ILi64EEESG_NSA_ILi128EEEEEENS_10bfloat16_tENS5_IJlSB_lEEESJ_SK_NS4_8TiledMMAINS4_8MMA_AtomIJNS4_4SM904GMMA27MMA_64x64x16_F32BF16BF16_SSILNSO_5MajorE0ELSQ_0ELNSO_7ScaleInE1ELSR_1EEEEEENS4_6LayoutINS5_IJSB_SB_SB_EEENS5_IJNSA_ILi0EEESW_SW_EEEEENS5_IJNS4_10UnderscoreESZ_SZ_EEEEENS4_23SM90_TMA_LOAD_MULTICASTENS4_14ComposedLayoutINS4_7SwizzleILi3ELi4ELi3EEENS4_18smem_ptr_flag_bitsILi16EEENSU_INS5_IJNSA_ILi8EEESG_EEENS5_IJSG_SB_EEEEEEEvNS4_8identityENS4_13SM90_TMA_LOADES1C_vS1D_EENS_8epilogue10collective6detail29Sm90TmaWarpSpecializedAdapterINS1H_15DefaultEpilogueISJ_SK_SK_NS1G_6thread17LinearCombinationISJ_Li1EffLNS1L_9ScaleType4KindE0ELNS_15FloatRoundStyleE2ESJ_EENS1_15EpilogueDefaultEEEEEvvEEEEvNT_6ParamsE:
	.zero		1664


//--------------------- SYMBOLS --------------------------

	.type		.nv.reservedSmem.offset0,@object
	.size		.nv.reservedSmem.offset0,0x4
	.type		__assertfail,@function
